//
// Generated by NVIDIA NVVM Compiler
//
// Compiler Build ID: CL-36424714
// Cuda compilation tools, release 13.0, V13.0.88
// Based on NVVM 20.0.0
//

.version 9.0
.target sm_100
.address_size 64

	// .globl	_Z20hill_climbing_kernelPfPcPKf
.global .align 4 .b8 precalc_xorwow_matrix[102400];
.global .align 4 .b8 precalc_xorwow_offset_matrix[102400];
.global .align 4 .b8 mrg32k3aM1[2304];
.global .align 4 .b8 mrg32k3aM2[2304];
.global .align 4 .b8 mrg32k3aM1SubSeq[2016];
.global .align 4 .b8 mrg32k3aM2SubSeq[2016];
.global .align 4 .b8 mrg32k3aM1Seq[2304];
.global .align 4 .b8 mrg32k3aM2Seq[2304];
.const .align 8 .b8 __cr_lgamma_table[72];
.const .align 1 .b8 d_ciphertext[10000];
.const .align 4 .u32 d_cipher_len;
.extern .shared .align 16 .b8 shared_mem[];

.visible .entry _Z20hill_climbing_kernelPfPcPKf(
	.param .u64 .ptr .align 1 _Z20hill_climbing_kernelPfPcPKf_param_0,
	.param .u64 .ptr .align 1 _Z20hill_climbing_kernelPfPcPKf_param_1,
	.param .u64 .ptr .align 1 _Z20hill_climbing_kernelPfPcPKf_param_2
)
{
	.local .align 2 .b8 	__local_depot0[52];
	.reg .b64 	%SP;
	.reg .b64 	%SPL;
	.reg .pred 	%p<38>;
	.reg .b16 	%rs<74>;
	.reg .b32 	%r<326>;
	.reg .b32 	%f<89>;
	.reg .b64 	%rd<305>;

	mov.u64 	%SPL, __local_depot0;
	ld.param.u64 	%rd28, [_Z20hill_climbing_kernelPfPcPKf_param_0];
	ld.param.u64 	%rd29, [_Z20hill_climbing_kernelPfPcPKf_param_2];
	cvta.to.global.u64 	%rd1, %rd29;
	cvta.to.global.u64 	%rd2, %rd28;
	add.u64 	%rd3, %SPL, 0;
	add.u64 	%rd4, %SPL, 26;
	mov.u32 	%r1, %tid.x;
	mov.u32 	%r104, %ctaid.x;
	mov.u32 	%r105, %ntid.x;
	mad.lo.s32 	%r106, %r104, %r105, %r1;
	cvt.s64.s32 	%rd32, %r106;
	// begin inline asm
	mov.u64 	%rd27, %clock64;
	// end inline asm
	add.s64 	%rd33, %rd27, %rd32;
	cvt.u32.u64 	%r107, %rd33;
	xor.b32  	%r108, %r107, -1429050551;
	mul.lo.s32 	%r109, %r108, 1099087573;
	{ .reg .b32 tmp; mov.b64 {tmp, %r110}, %rd33; }
	xor.b32  	%r111, %r110, -136515619;
	mul.lo.s32 	%r112, %r111, -1703105765;
	add.s32 	%r315, %r109, 5783321;
	xor.b32  	%r314, %r112, 88675123;
	add.s32 	%r313, %r112, 521288629;
	xor.b32  	%r312, %r109, 362436069;
	add.s32 	%r285, %r109, 123456789;
	mov.b16 	%rs21, 98;
	mov.b16 	%rs22, 97;
	st.local.v2.u8 	[%rd3], {%rs22, %rs21};
	mov.b16 	%rs23, 100;
	mov.b16 	%rs24, 99;
	st.local.v2.u8 	[%rd3+2], {%rs24, %rs23};
	mov.b16 	%rs25, 102;
	mov.b16 	%rs26, 101;
	st.local.v2.u8 	[%rd3+4], {%rs26, %rs25};
	mov.b16 	%rs27, 104;
	mov.b16 	%rs28, 103;
	st.local.v2.u8 	[%rd3+6], {%rs28, %rs27};
	mov.b16 	%rs29, 106;
	mov.b16 	%rs30, 105;
	st.local.v2.u8 	[%rd3+8], {%rs30, %rs29};
	mov.b16 	%rs31, 108;
	mov.b16 	%rs32, 107;
	st.local.v2.u8 	[%rd3+10], {%rs32, %rs31};
	mov.b16 	%rs33, 110;
	mov.b16 	%rs34, 109;
	st.local.v2.u8 	[%rd3+12], {%rs34, %rs33};
	mov.b16 	%rs35, 112;
	mov.b16 	%rs36, 111;
	st.local.v2.u8 	[%rd3+14], {%rs36, %rs35};
	mov.b16 	%rs37, 114;
	mov.b16 	%rs38, 113;
	st.local.v2.u8 	[%rd3+16], {%rs38, %rs37};
	mov.b16 	%rs39, 116;
	mov.b16 	%rs40, 115;
	st.local.v2.u8 	[%rd3+18], {%rs40, %rs39};
	mov.b16 	%rs41, 118;
	mov.b16 	%rs42, 117;
	st.local.v2.u8 	[%rd3+20], {%rs42, %rs41};
	mov.b16 	%rs43, 120;
	mov.b16 	%rs44, 119;
	st.local.v2.u8 	[%rd3+22], {%rs44, %rs43};
	mov.b16 	%rs45, 122;
	mov.b16 	%rs46, 121;
	st.local.v2.u8 	[%rd3+24], {%rs46, %rs45};
	mul.lo.s32 	%r113, %r111, 1703105765;
	sub.s32 	%r114, %r109, %r113;
	add.s32 	%r283, %r114, 9514737;
	mov.b32 	%r284, 6615241;
$L__BB0_1:
	mov.u32 	%r310, %r283;
	shr.u32 	%r115, %r285, 2;
	xor.b32  	%r116, %r115, %r285;
	shl.b32 	%r117, %r315, 4;
	shl.b32 	%r118, %r116, 1;
	xor.b32  	%r119, %r117, %r118;
	xor.b32  	%r120, %r119, %r315;
	xor.b32  	%r20, %r120, %r116;
	add.s32 	%r21, %r310, -2899496;
	add.s32 	%r121, %r21, %r20;
	add.s32 	%r122, %r121, 362437;
	mul.hi.u32 	%r123, %r122, 1321528399;
	shr.u32 	%r124, %r123, 3;
	mul.lo.s32 	%r125, %r124, 26;
	sub.s32 	%r22, %r122, %r125;
	shr.u32 	%r126, %r312, 2;
	xor.b32  	%r127, %r126, %r312;
	shl.b32 	%r128, %r20, 4;
	shl.b32 	%r129, %r127, 1;
	xor.b32  	%r130, %r129, %r128;
	xor.b32  	%r131, %r130, %r127;
	xor.b32  	%r23, %r131, %r20;
	add.s32 	%r132, %r21, %r23;
	add.s32 	%r133, %r132, 724874;
	mul.hi.u32 	%r134, %r133, 1321528399;
	shr.u32 	%r135, %r134, 3;
	mul.lo.s32 	%r136, %r135, 26;
	sub.s32 	%r24, %r133, %r136;
	setp.eq.s32 	%p1, %r22, %r24;
	@%p1 bra 	$L__BB0_3;
	cvt.u64.u32 	%rd34, %r22;
	add.s64 	%rd35, %rd3, %rd34;
	ld.local.u8 	%rs47, [%rd35];
	cvt.u64.u32 	%rd36, %r24;
	add.s64 	%rd37, %rd3, %rd36;
	ld.local.u8 	%rs48, [%rd37];
	st.local.u8 	[%rd35], %rs48;
	st.local.u8 	[%rd37], %rs47;
$L__BB0_3:
	shr.u32 	%r137, %r313, 2;
	xor.b32  	%r138, %r137, %r313;
	shl.b32 	%r139, %r23, 4;
	shl.b32 	%r140, %r138, 1;
	xor.b32  	%r141, %r139, %r140;
	xor.b32  	%r142, %r141, %r23;
	xor.b32  	%r25, %r142, %r138;
	add.s32 	%r143, %r21, %r25;
	add.s32 	%r144, %r143, 1087311;
	mul.hi.u32 	%r145, %r144, 1321528399;
	shr.u32 	%r146, %r145, 3;
	mul.lo.s32 	%r147, %r146, 26;
	sub.s32 	%r26, %r144, %r147;
	shr.u32 	%r148, %r314, 2;
	xor.b32  	%r149, %r148, %r314;
	shl.b32 	%r150, %r25, 4;
	shl.b32 	%r151, %r149, 1;
	xor.b32  	%r152, %r151, %r150;
	xor.b32  	%r153, %r152, %r149;
	xor.b32  	%r285, %r153, %r25;
	add.s32 	%r154, %r21, %r285;
	add.s32 	%r155, %r154, 1449748;
	mul.hi.u32 	%r156, %r155, 1321528399;
	shr.u32 	%r157, %r156, 3;
	mul.lo.s32 	%r158, %r157, 26;
	sub.s32 	%r28, %r155, %r158;
	setp.eq.s32 	%p2, %r26, %r28;
	@%p2 bra 	$L__BB0_5;
	cvt.u64.u32 	%rd38, %r26;
	add.s64 	%rd39, %rd3, %rd38;
	ld.local.u8 	%rs49, [%rd39];
	cvt.u64.u32 	%rd40, %r28;
	add.s64 	%rd41, %rd3, %rd40;
	ld.local.u8 	%rs50, [%rd41];
	st.local.u8 	[%rd39], %rs50;
	st.local.u8 	[%rd41], %rs49;
$L__BB0_5:
	shr.u32 	%r159, %r315, 2;
	xor.b32  	%r160, %r159, %r315;
	shl.b32 	%r161, %r285, 4;
	shl.b32 	%r162, %r160, 1;
	xor.b32  	%r163, %r161, %r162;
	xor.b32  	%r164, %r163, %r285;
	xor.b32  	%r312, %r164, %r160;
	add.s32 	%r165, %r21, %r312;
	add.s32 	%r166, %r165, 1812185;
	mul.hi.u32 	%r167, %r166, 1321528399;
	shr.u32 	%r168, %r167, 3;
	mul.lo.s32 	%r169, %r168, 26;
	sub.s32 	%r30, %r166, %r169;
	shr.u32 	%r170, %r20, 2;
	xor.b32  	%r171, %r170, %r20;
	shl.b32 	%r172, %r312, 4;
	shl.b32 	%r173, %r171, 1;
	xor.b32  	%r174, %r173, %r172;
	xor.b32  	%r175, %r174, %r171;
	xor.b32  	%r313, %r175, %r312;
	add.s32 	%r176, %r21, %r313;
	add.s32 	%r177, %r176, 2174622;
	mul.hi.u32 	%r178, %r177, 1321528399;
	shr.u32 	%r179, %r178, 3;
	mul.lo.s32 	%r180, %r179, 26;
	sub.s32 	%r32, %r177, %r180;
	setp.eq.s32 	%p3, %r30, %r32;
	@%p3 bra 	$L__BB0_7;
	cvt.u64.u32 	%rd42, %r30;
	add.s64 	%rd43, %rd3, %rd42;
	ld.local.u8 	%rs51, [%rd43];
	cvt.u64.u32 	%rd44, %r32;
	add.s64 	%rd45, %rd3, %rd44;
	ld.local.u8 	%rs52, [%rd45];
	st.local.u8 	[%rd43], %rs52;
	st.local.u8 	[%rd45], %rs51;
$L__BB0_7:
	shr.u32 	%r181, %r23, 2;
	xor.b32  	%r182, %r181, %r23;
	shl.b32 	%r183, %r313, 4;
	shl.b32 	%r184, %r182, 1;
	xor.b32  	%r185, %r183, %r184;
	xor.b32  	%r186, %r185, %r313;
	xor.b32  	%r314, %r186, %r182;
	add.s32 	%r187, %r21, %r314;
	add.s32 	%r188, %r187, 2537059;
	mul.hi.u32 	%r189, %r188, 1321528399;
	shr.u32 	%r190, %r189, 3;
	mul.lo.s32 	%r191, %r190, 26;
	sub.s32 	%r34, %r188, %r191;
	shr.u32 	%r192, %r25, 2;
	xor.b32  	%r193, %r192, %r25;
	shl.b32 	%r194, %r314, 4;
	shl.b32 	%r195, %r193, 1;
	xor.b32  	%r196, %r195, %r194;
	xor.b32  	%r197, %r196, %r193;
	xor.b32  	%r315, %r197, %r314;
	add.s32 	%r198, %r315, %r310;
	mul.hi.u32 	%r199, %r198, 1321528399;
	shr.u32 	%r200, %r199, 3;
	mul.lo.s32 	%r201, %r200, 26;
	sub.s32 	%r36, %r198, %r201;
	setp.eq.s32 	%p4, %r34, %r36;
	@%p4 bra 	$L__BB0_9;
	cvt.u64.u32 	%rd46, %r34;
	add.s64 	%rd47, %rd3, %rd46;
	ld.local.u8 	%rs53, [%rd47];
	cvt.u64.u32 	%rd48, %r36;
	add.s64 	%rd49, %rd3, %rd48;
	ld.local.u8 	%rs54, [%rd49];
	st.local.u8 	[%rd47], %rs54;
	st.local.u8 	[%rd49], %rs53;
$L__BB0_9:
	add.s32 	%r284, %r284, 2899496;
	add.s32 	%r283, %r310, 2899496;
	setp.eq.s32 	%p5, %r284, 731489241;
	@%p5 bra 	$L__BB0_10;
	bra.uni 	$L__BB0_1;
$L__BB0_10:
	ld.const.u32 	%r8, [d_cipher_len];
	setp.lt.s32 	%p6, %r8, 4;
	mov.f32 	%f73, 0f00000000;
	@%p6 bra 	$L__BB0_19;
	add.s32 	%r9, %r8, -3;
	and.b32  	%r10, %r9, 3;
	setp.lt.u32 	%p7, %r8, 7;
	mov.f32 	%f73, 0f00000000;
	mov.b32 	%r291, 0;
	@%p7 bra 	$L__BB0_14;
	and.b32  	%r291, %r9, 2147483644;
	mov.u64 	%rd51, d_ciphertext;
	ld.const.s8 	%rd52, [d_ciphertext+1];
	ld.const.s8 	%rd53, [d_ciphertext+2];
	ld.const.s8 	%rd54, [d_ciphertext];
	add.s64 	%rd55, %rd3, %rd54;
	ld.local.u8 	%rs70, [%rd55+-97];
	add.s64 	%rd56, %rd3, %rd52;
	ld.local.u8 	%rs69, [%rd56+-97];
	add.s64 	%rd57, %rd3, %rd53;
	ld.local.u8 	%rs68, [%rd57+-97];
	add.s64 	%rd298, %rd51, 6;
	neg.s32 	%r290, %r291;
	mov.f32 	%f73, 0f00000000;
$L__BB0_13:
	.pragma "nounroll";
	ld.const.s8 	%rd58, [%rd298+-3];
	add.s64 	%rd59, %rd3, %rd58;
	ld.local.u8 	%rs55, [%rd59+-97];
	cvt.u32.u16 	%r203, %rs70;
	cvt.u32.u16 	%r204, %rs69;
	cvt.u64.u16 	%rd60, %rs69;
	cvt.s64.s8 	%rd61, %rd60;
	cvt.u32.u16 	%r205, %rs68;
	cvt.u64.u16 	%rd62, %rs68;
	cvt.s64.s8 	%rd63, %rd62;
	cvt.u64.u16 	%rd64, %rs55;
	cvt.s64.s8 	%rd65, %rd64;
	cvt.s32.s8 	%r206, %r203;
	mul.wide.s32 	%rd66, %r206, 26;
	add.s64 	%rd67, %rd66, %rd61;
	mad.lo.s64 	%rd68, %rd67, 26, %rd63;
	mad.lo.s64 	%rd69, %rd68, 26, %rd65;
	shl.b64 	%rd70, %rd69, 32;
	add.s64 	%rd71, %rd70, -7615247598747648;
	shr.s64 	%rd72, %rd71, 30;
	add.s64 	%rd73, %rd1, %rd72;
	ld.global.f32 	%f34, [%rd73];
	add.f32 	%f35, %f73, %f34;
	ld.const.s8 	%rd74, [%rd298+-2];
	add.s64 	%rd75, %rd3, %rd74;
	ld.local.u8 	%rs70, [%rd75+-97];
	cvt.u64.u16 	%rd76, %rs70;
	cvt.s64.s8 	%rd77, %rd76;
	cvt.s32.s8 	%r207, %r204;
	mul.wide.s32 	%rd78, %r207, 26;
	add.s64 	%rd79, %rd78, %rd63;
	mad.lo.s64 	%rd80, %rd79, 26, %rd65;
	mad.lo.s64 	%rd81, %rd80, 26, %rd77;
	shl.b64 	%rd82, %rd81, 32;
	add.s64 	%rd83, %rd82, -7615247598747648;
	shr.s64 	%rd84, %rd83, 30;
	add.s64 	%rd85, %rd1, %rd84;
	ld.global.f32 	%f36, [%rd85];
	add.f32 	%f37, %f35, %f36;
	ld.const.s8 	%rd86, [%rd298+-1];
	add.s64 	%rd87, %rd3, %rd86;
	ld.local.u8 	%rs69, [%rd87+-97];
	cvt.u64.u16 	%rd88, %rs69;
	cvt.s64.s8 	%rd89, %rd88;
	cvt.s32.s8 	%r208, %r205;
	mul.wide.s32 	%rd90, %r208, 26;
	add.s64 	%rd91, %rd90, %rd65;
	mad.lo.s64 	%rd92, %rd91, 26, %rd77;
	mad.lo.s64 	%rd93, %rd92, 26, %rd89;
	shl.b64 	%rd94, %rd93, 32;
	add.s64 	%rd95, %rd94, -7615247598747648;
	shr.s64 	%rd96, %rd95, 30;
	add.s64 	%rd97, %rd1, %rd96;
	ld.global.f32 	%f38, [%rd97];
	add.f32 	%f39, %f37, %f38;
	ld.const.s8 	%rd98, [%rd298];
	add.s64 	%rd99, %rd3, %rd98;
	ld.local.u8 	%rs68, [%rd99+-97];
	cvt.u64.u16 	%rd100, %rs68;
	cvt.s64.s8 	%rd101, %rd100;
	cvt.u32.u16 	%r209, %rs55;
	cvt.s32.s8 	%r210, %r209;
	mul.wide.s32 	%rd102, %r210, 26;
	add.s64 	%rd103, %rd102, %rd77;
	mad.lo.s64 	%rd104, %rd103, 26, %rd89;
	mad.lo.s64 	%rd105, %rd104, 26, %rd101;
	shl.b64 	%rd106, %rd105, 32;
	add.s64 	%rd107, %rd106, -7615247598747648;
	shr.s64 	%rd108, %rd107, 30;
	add.s64 	%rd109, %rd1, %rd108;
	ld.global.f32 	%f40, [%rd109];
	add.f32 	%f73, %f39, %f40;
	add.s64 	%rd298, %rd298, 4;
	add.s32 	%r290, %r290, 4;
	setp.ne.s32 	%p8, %r290, 0;
	@%p8 bra 	$L__BB0_13;
$L__BB0_14:
	setp.eq.s32 	%p9, %r10, 0;
	@%p9 bra 	$L__BB0_19;
	setp.eq.s32 	%p10, %r10, 1;
	@%p10 bra 	$L__BB0_17;
	cvt.u64.u32 	%rd110, %r291;
	mov.u64 	%rd111, d_ciphertext;
	add.s64 	%rd112, %rd111, %rd110;
	ld.const.s8 	%rd113, [%rd112];
	ld.const.s8 	%rd114, [%rd112+1];
	add.s32 	%r291, %r291, 2;
	ld.const.s8 	%rd115, [%rd112+2];
	ld.const.s8 	%rd116, [%rd112+3];
	add.s64 	%rd117, %rd3, %rd113;
	ld.local.s8 	%r211, [%rd117+-97];
	add.s64 	%rd118, %rd3, %rd114;
	ld.local.u8 	%rs56, [%rd118+-97];
	add.s64 	%rd119, %rd3, %rd115;
	ld.local.s8 	%rd120, [%rd119+-97];
	add.s64 	%rd121, %rd3, %rd116;
	ld.local.s8 	%rd122, [%rd121+-97];
	cvt.u64.u16 	%rd123, %rs56;
	cvt.s64.s8 	%rd124, %rd123;
	mul.wide.s32 	%rd125, %r211, 26;
	add.s64 	%rd126, %rd125, %rd124;
	mad.lo.s64 	%rd127, %rd126, 26, %rd120;
	mad.lo.s64 	%rd128, %rd127, 26, %rd122;
	shl.b64 	%rd129, %rd128, 32;
	add.s64 	%rd130, %rd129, -7615247598747648;
	shr.s64 	%rd131, %rd130, 30;
	add.s64 	%rd132, %rd1, %rd131;
	ld.global.f32 	%f42, [%rd132];
	add.f32 	%f43, %f73, %f42;
	ld.const.s8 	%rd133, [%rd112+4];
	add.s64 	%rd134, %rd3, %rd133;
	ld.local.s8 	%rd135, [%rd134+-97];
	cvt.u32.u16 	%r212, %rs56;
	cvt.s32.s8 	%r213, %r212;
	mul.wide.s32 	%rd136, %r213, 26;
	add.s64 	%rd137, %rd136, %rd120;
	mad.lo.s64 	%rd138, %rd137, 26, %rd122;
	mad.lo.s64 	%rd139, %rd138, 26, %rd135;
	shl.b64 	%rd140, %rd139, 32;
	add.s64 	%rd141, %rd140, -7615247598747648;
	shr.s64 	%rd142, %rd141, 30;
	add.s64 	%rd143, %rd1, %rd142;
	ld.global.f32 	%f44, [%rd143];
	add.f32 	%f73, %f43, %f44;
$L__BB0_17:
	and.b32  	%r214, %r9, 1;
	setp.eq.b32 	%p11, %r214, 1;
	not.pred 	%p12, %p11;
	@%p12 bra 	$L__BB0_19;
	cvt.u64.u32 	%rd144, %r291;
	mov.u64 	%rd145, d_ciphertext;
	add.s64 	%rd146, %rd145, %rd144;
	ld.const.s8 	%rd147, [%rd146];
	ld.const.s8 	%rd148, [%rd146+1];
	ld.const.s8 	%rd149, [%rd146+2];
	ld.const.s8 	%rd150, [%rd146+3];
	add.s64 	%rd151, %rd3, %rd147;
	ld.local.s8 	%r215, [%rd151+-97];
	add.s64 	%rd152, %rd3, %rd148;
	ld.local.s8 	%rd153, [%rd152+-97];
	add.s64 	%rd154, %rd3, %rd149;
	ld.local.s8 	%rd155, [%rd154+-97];
	add.s64 	%rd156, %rd3, %rd150;
	ld.local.s8 	%rd157, [%rd156+-97];
	mul.wide.s32 	%rd158, %r215, 26;
	add.s64 	%rd159, %rd158, %rd153;
	mad.lo.s64 	%rd160, %rd159, 26, %rd155;
	mad.lo.s64 	%rd161, %rd160, 26, %rd157;
	shl.b64 	%rd162, %rd161, 32;
	add.s64 	%rd163, %rd162, -7615247598747648;
	shr.s64 	%rd164, %rd163, 30;
	add.s64 	%rd165, %rd1, %rd164;
	ld.global.f32 	%f45, [%rd165];
	add.f32 	%f73, %f73, %f45;
$L__BB0_19:
	mov.b64 	%rd299, 0;
$L__BB0_20:
	add.s64 	%rd167, %rd3, %rd299;
	ld.local.u8 	%rs57, [%rd167];
	add.s64 	%rd168, %rd4, %rd299;
	st.local.u8 	[%rd168], %rs57;
	add.s64 	%rd8, %rd299, 1;
	setp.lt.u64 	%p13, %rd299, 25;
	mov.u64 	%rd299, %rd8;
	@%p13 bra 	$L__BB0_20;
	setp.gt.s32 	%p14, %r8, 3;
	@%p14 bra 	$L__BB0_29;
	mov.b32 	%r309, 0;
	mov.f32 	%f85, %f73;
$L__BB0_23:
	mov.u32 	%r79, %r315;
	mov.u32 	%r78, %r314;
	mov.u32 	%r77, %r313;
	mov.u32 	%r321, %r312;
	mov.f32 	%f24, %f85;
	shr.u32 	%r217, %r285, 2;
	xor.b32  	%r218, %r217, %r285;
	shl.b32 	%r219, %r79, 4;
	shl.b32 	%r220, %r218, 1;
	xor.b32  	%r221, %r219, %r220;
	xor.b32  	%r222, %r221, %r79;
	xor.b32  	%r315, %r222, %r218;
	add.s32 	%r310, %r310, 362437;
	add.s32 	%r223, %r315, %r310;
	mul.hi.u32 	%r224, %r223, 1321528399;
	shr.u32 	%r225, %r224, 3;
	mul.lo.s32 	%r226, %r225, 26;
	sub.s32 	%r82, %r223, %r226;
	mov.u32 	%r314, %r79;
	mov.u32 	%r313, %r78;
	mov.u32 	%r312, %r77;
$L__BB0_24:
	mov.u32 	%r285, %r312;
	mov.u32 	%r312, %r313;
	mov.u32 	%r313, %r314;
	mov.u32 	%r314, %r315;
	shr.u32 	%r227, %r321, 2;
	xor.b32  	%r228, %r227, %r321;
	shl.b32 	%r229, %r314, 4;
	shl.b32 	%r230, %r228, 1;
	xor.b32  	%r231, %r229, %r230;
	xor.b32  	%r232, %r231, %r314;
	xor.b32  	%r315, %r232, %r228;
	add.s32 	%r310, %r310, 362437;
	add.s32 	%r233, %r315, %r310;
	mul.hi.u32 	%r234, %r233, 1321528399;
	shr.u32 	%r235, %r234, 3;
	mul.lo.s32 	%r236, %r235, 26;
	sub.s32 	%r91, %r233, %r236;
	setp.eq.s32 	%p15, %r82, %r91;
	mov.u32 	%r321, %r285;
	@%p15 bra 	$L__BB0_24;
	cvt.u64.u32 	%rd169, %r82;
	add.s64 	%rd17, %rd3, %rd169;
	ld.local.u8 	%rs20, [%rd17];
	cvt.u64.u32 	%rd170, %r91;
	add.s64 	%rd18, %rd3, %rd170;
	ld.local.u8 	%rs58, [%rd18];
	st.local.u8 	[%rd17], %rs58;
	st.local.u8 	[%rd18], %rs20;
	setp.geu.f32 	%p16, %f24, 0f00000000;
	mov.f32 	%f85, 0f00000000;
	@%p16 bra 	$L__BB0_46;
	setp.geu.f32 	%p17, %f73, 0f00000000;
	@%p17 bra 	$L__BB0_47;
	mov.b64 	%rd302, 0;
$L__BB0_28:
	add.s64 	%rd172, %rd3, %rd302;
	ld.local.u8 	%rs60, [%rd172];
	add.s64 	%rd173, %rd4, %rd302;
	st.local.u8 	[%rd173], %rs60;
	add.s64 	%rd20, %rd302, 1;
	setp.lt.u64 	%p18, %rd302, 25;
	mov.f32 	%f73, 0f00000000;
	mov.u64 	%rd302, %rd20;
	@%p18 bra 	$L__BB0_28;
	bra.uni 	$L__BB0_47;
$L__BB0_29:
	add.s32 	%r238, %r8, -3;
	and.b32  	%r44, %r238, 3;
	and.b32  	%r45, %r238, -4;
	ld.const.s8 	%rd9, [d_ciphertext+1];
	ld.const.s8 	%rd10, [d_ciphertext+2];
	and.b32  	%r46, %r8, 1;
	neg.s32 	%r47, %r45;
	mov.b32 	%r293, 0;
	add.s32 	%r261, %r8, -4;
	add.s64 	%rd180, %rd3, %rd9;
	add.s64 	%rd181, %rd3, %rd10;
	mov.f32 	%f82, %f73;
$L__BB0_30:
	mov.u32 	%r54, %r315;
	mov.u32 	%r53, %r314;
	mov.u32 	%r52, %r313;
	mov.u32 	%r305, %r312;
	mov.f32 	%f11, %f82;
	shr.u32 	%r239, %r285, 2;
	xor.b32  	%r240, %r239, %r285;
	shl.b32 	%r241, %r54, 4;
	shl.b32 	%r242, %r240, 1;
	xor.b32  	%r243, %r241, %r242;
	xor.b32  	%r244, %r243, %r54;
	xor.b32  	%r315, %r244, %r240;
	add.s32 	%r310, %r310, 362437;
	add.s32 	%r245, %r315, %r310;
	mul.hi.u32 	%r246, %r245, 1321528399;
	shr.u32 	%r247, %r246, 3;
	mul.lo.s32 	%r248, %r247, 26;
	sub.s32 	%r57, %r245, %r248;
	mov.u32 	%r314, %r54;
	mov.u32 	%r313, %r53;
	mov.u32 	%r312, %r52;
$L__BB0_31:
	mov.u32 	%r285, %r312;
	mov.u32 	%r312, %r313;
	mov.u32 	%r313, %r314;
	mov.u32 	%r314, %r315;
	shr.u32 	%r249, %r305, 2;
	xor.b32  	%r250, %r249, %r305;
	shl.b32 	%r251, %r314, 4;
	shl.b32 	%r252, %r250, 1;
	xor.b32  	%r253, %r251, %r252;
	xor.b32  	%r254, %r253, %r314;
	xor.b32  	%r315, %r254, %r250;
	add.s32 	%r310, %r310, 362437;
	add.s32 	%r255, %r315, %r310;
	mul.hi.u32 	%r256, %r255, 1321528399;
	shr.u32 	%r257, %r256, 3;
	mul.lo.s32 	%r258, %r257, 26;
	sub.s32 	%r66, %r255, %r258;
	setp.eq.s32 	%p20, %r57, %r66;
	mov.u32 	%r305, %r285;
	@%p20 bra 	$L__BB0_31;
	setp.lt.u32 	%p21, %r261, 3;
	cvt.u64.u32 	%rd174, %r57;
	add.s64 	%rd11, %rd3, %rd174;
	ld.local.u8 	%rs10, [%rd11];
	cvt.u64.u32 	%rd175, %r66;
	add.s64 	%rd12, %rd3, %rd175;
	ld.local.u8 	%rs61, [%rd12];
	st.local.u8 	[%rd11], %rs61;
	st.local.u8 	[%rd12], %rs10;
	mov.f32 	%f82, 0f00000000;
	mov.b32 	%r308, 0;
	@%p21 bra 	$L__BB0_35;
	mov.u64 	%rd177, d_ciphertext;
	ld.const.s8 	%rd178, [d_ciphertext];
	add.s64 	%rd179, %rd3, %rd178;
	ld.local.u8 	%rs73, [%rd179+-97];
	ld.local.u8 	%rs72, [%rd180+-97];
	ld.local.u8 	%rs71, [%rd181+-97];
	add.s64 	%rd300, %rd177, 6;
	mov.f32 	%f82, 0f00000000;
	mov.u32 	%r306, %r47;
$L__BB0_34:
	.pragma "nounroll";
	ld.const.s8 	%rd182, [%rd300+-3];
	add.s64 	%rd183, %rd3, %rd182;
	ld.local.u8 	%rs62, [%rd183+-97];
	cvt.u32.u16 	%r262, %rs73;
	cvt.u32.u16 	%r263, %rs72;
	cvt.u64.u16 	%rd184, %rs72;
	cvt.s64.s8 	%rd185, %rd184;
	cvt.u32.u16 	%r264, %rs71;
	cvt.u64.u16 	%rd186, %rs71;
	cvt.s64.s8 	%rd187, %rd186;
	cvt.u64.u16 	%rd188, %rs62;
	cvt.s64.s8 	%rd189, %rd188;
	cvt.s32.s8 	%r265, %r262;
	mul.wide.s32 	%rd190, %r265, 26;
	add.s64 	%rd191, %rd190, %rd185;
	mad.lo.s64 	%rd192, %rd191, 26, %rd187;
	mad.lo.s64 	%rd193, %rd192, 26, %rd189;
	shl.b64 	%rd194, %rd193, 32;
	add.s64 	%rd195, %rd194, -7615247598747648;
	shr.s64 	%rd196, %rd195, 30;
	add.s64 	%rd197, %rd1, %rd196;
	ld.global.f32 	%f51, [%rd197];
	add.f32 	%f52, %f82, %f51;
	ld.const.s8 	%rd198, [%rd300+-2];
	add.s64 	%rd199, %rd3, %rd198;
	ld.local.u8 	%rs73, [%rd199+-97];
	cvt.u64.u16 	%rd200, %rs73;
	cvt.s64.s8 	%rd201, %rd200;
	cvt.s32.s8 	%r266, %r263;
	mul.wide.s32 	%rd202, %r266, 26;
	add.s64 	%rd203, %rd202, %rd187;
	mad.lo.s64 	%rd204, %rd203, 26, %rd189;
	mad.lo.s64 	%rd205, %rd204, 26, %rd201;
	shl.b64 	%rd206, %rd205, 32;
	add.s64 	%rd207, %rd206, -7615247598747648;
	shr.s64 	%rd208, %rd207, 30;
	add.s64 	%rd209, %rd1, %rd208;
	ld.global.f32 	%f53, [%rd209];
	add.f32 	%f54, %f52, %f53;
	ld.const.s8 	%rd210, [%rd300+-1];
	add.s64 	%rd211, %rd3, %rd210;
	ld.local.u8 	%rs72, [%rd211+-97];
	cvt.u64.u16 	%rd212, %rs72;
	cvt.s64.s8 	%rd213, %rd212;
	cvt.s32.s8 	%r267, %r264;
	mul.wide.s32 	%rd214, %r267, 26;
	add.s64 	%rd215, %rd214, %rd189;
	mad.lo.s64 	%rd216, %rd215, 26, %rd201;
	mad.lo.s64 	%rd217, %rd216, 26, %rd213;
	shl.b64 	%rd218, %rd217, 32;
	add.s64 	%rd219, %rd218, -7615247598747648;
	shr.s64 	%rd220, %rd219, 30;
	add.s64 	%rd221, %rd1, %rd220;
	ld.global.f32 	%f55, [%rd221];
	add.f32 	%f56, %f54, %f55;
	ld.const.s8 	%rd222, [%rd300];
	add.s64 	%rd223, %rd3, %rd222;
	ld.local.u8 	%rs71, [%rd223+-97];
	cvt.u64.u16 	%rd224, %rs71;
	cvt.s64.s8 	%rd225, %rd224;
	cvt.u32.u16 	%r268, %rs62;
	cvt.s32.s8 	%r269, %r268;
	mul.wide.s32 	%rd226, %r269, 26;
	add.s64 	%rd227, %rd226, %rd201;
	mad.lo.s64 	%rd228, %rd227, 26, %rd213;
	mad.lo.s64 	%rd229, %rd228, 26, %rd225;
	shl.b64 	%rd230, %rd229, 32;
	add.s64 	%rd231, %rd230, -7615247598747648;
	shr.s64 	%rd232, %rd231, 30;
	add.s64 	%rd233, %rd1, %rd232;
	ld.global.f32 	%f57, [%rd233];
	add.f32 	%f82, %f56, %f57;
	add.s64 	%rd300, %rd300, 4;
	add.s32 	%r306, %r306, 4;
	setp.ne.s32 	%p22, %r306, 0;
	mov.u32 	%r308, %r45;
	@%p22 bra 	$L__BB0_34;
$L__BB0_35:
	setp.eq.s32 	%p23, %r44, 0;
	@%p23 bra 	$L__BB0_40;
	ld.const.u32 	%r270, [d_cipher_len];
	and.b32  	%r271, %r270, 3;
	setp.eq.s32 	%p24, %r271, 0;
	@%p24 bra 	$L__BB0_38;
	cvt.u64.u32 	%rd234, %r308;
	mov.u64 	%rd235, d_ciphertext;
	add.s64 	%rd236, %rd235, %rd234;
	ld.const.s8 	%rd237, [%rd236];
	ld.const.s8 	%rd238, [%rd236+1];
	add.s32 	%r308, %r308, 2;
	ld.const.s8 	%rd239, [%rd236+2];
	ld.const.s8 	%rd240, [%rd236+3];
	add.s64 	%rd241, %rd3, %rd237;
	ld.local.s8 	%r272, [%rd241+-97];
	add.s64 	%rd242, %rd3, %rd238;
	ld.local.u8 	%rs63, [%rd242+-97];
	add.s64 	%rd243, %rd3, %rd239;
	ld.local.s8 	%rd244, [%rd243+-97];
	add.s64 	%rd245, %rd3, %rd240;
	ld.local.s8 	%rd246, [%rd245+-97];
	cvt.u64.u16 	%rd247, %rs63;
	cvt.s64.s8 	%rd248, %rd247;
	mul.wide.s32 	%rd249, %r272, 26;
	add.s64 	%rd250, %rd249, %rd248;
	mad.lo.s64 	%rd251, %rd250, 26, %rd244;
	mad.lo.s64 	%rd252, %rd251, 26, %rd246;
	shl.b64 	%rd253, %rd252, 32;
	add.s64 	%rd254, %rd253, -7615247598747648;
	shr.s64 	%rd255, %rd254, 30;
	add.s64 	%rd256, %rd1, %rd255;
	ld.global.f32 	%f59, [%rd256];
	add.f32 	%f60, %f82, %f59;
	ld.const.s8 	%rd257, [%rd236+4];
	add.s64 	%rd258, %rd3, %rd257;
	ld.local.s8 	%rd259, [%rd258+-97];
	cvt.u32.u16 	%r273, %rs63;
	cvt.s32.s8 	%r274, %r273;
	mul.wide.s32 	%rd260, %r274, 26;
	add.s64 	%rd261, %rd260, %rd244;
	mad.lo.s64 	%rd262, %rd261, 26, %rd246;
	mad.lo.s64 	%rd263, %rd262, 26, %rd259;
	shl.b64 	%rd264, %rd263, 32;
	add.s64 	%rd265, %rd264, -7615247598747648;
	shr.s64 	%rd266, %rd265, 30;
	add.s64 	%rd267, %rd1, %rd266;
	ld.global.f32 	%f61, [%rd267];
	add.f32 	%f82, %f60, %f61;
$L__BB0_38:
	setp.ne.s32 	%p25, %r46, 0;
	@%p25 bra 	$L__BB0_40;
	cvt.u64.u32 	%rd268, %r308;
	mov.u64 	%rd269, d_ciphertext;
	add.s64 	%rd270, %rd269, %rd268;
	ld.const.s8 	%rd271, [%rd270];
	ld.const.s8 	%rd272, [%rd270+1];
	ld.const.s8 	%rd273, [%rd270+2];
	ld.const.s8 	%rd274, [%rd270+3];
	add.s64 	%rd275, %rd3, %rd271;
	ld.local.s8 	%r275, [%rd275+-97];
	add.s64 	%rd276, %rd3, %rd272;
	ld.local.s8 	%rd277, [%rd276+-97];
	add.s64 	%rd278, %rd3, %rd273;
	ld.local.s8 	%rd279, [%rd278+-97];
	add.s64 	%rd280, %rd3, %rd274;
	ld.local.s8 	%rd281, [%rd280+-97];
	mul.wide.s32 	%rd282, %r275, 26;
	add.s64 	%rd283, %rd282, %rd277;
	mad.lo.s64 	%rd284, %rd283, 26, %rd279;
	mad.lo.s64 	%rd285, %rd284, 26, %rd281;
	shl.b64 	%rd286, %rd285, 32;
	add.s64 	%rd287, %rd286, -7615247598747648;
	shr.s64 	%rd288, %rd287, 30;
	add.s64 	%rd289, %rd1, %rd288;
	ld.global.f32 	%f62, [%rd289];
	add.f32 	%f82, %f82, %f62;
$L__BB0_40:
	setp.gt.f32 	%p26, %f82, %f11;
	@%p26 bra 	$L__BB0_42;
	ld.local.u8 	%rs64, [%rd11];
	st.local.u8 	[%rd11], %rs10;
	st.local.u8 	[%rd12], %rs64;
	mov.f32 	%f82, %f11;
	bra.uni 	$L__BB0_45;
$L__BB0_42:
	setp.leu.f32 	%p27, %f82, %f73;
	@%p27 bra 	$L__BB0_45;
	mov.b64 	%rd301, 0;
$L__BB0_44:
	add.s64 	%rd291, %rd3, %rd301;
	ld.local.u8 	%rs65, [%rd291];
	add.s64 	%rd292, %rd4, %rd301;
	st.local.u8 	[%rd292], %rs65;
	add.s64 	%rd16, %rd301, 1;
	setp.lt.u64 	%p28, %rd301, 25;
	mov.u64 	%rd301, %rd16;
	mov.f32 	%f73, %f82;
	@%p28 bra 	$L__BB0_44;
$L__BB0_45:
	add.s32 	%r293, %r293, 1;
	setp.eq.s32 	%p29, %r293, 20000;
	@%p29 bra 	$L__BB0_48;
	bra.uni 	$L__BB0_30;
$L__BB0_46:
	ld.local.u8 	%rs59, [%rd17];
	st.local.u8 	[%rd17], %rs20;
	st.local.u8 	[%rd18], %rs59;
	mov.f32 	%f85, %f24;
$L__BB0_47:
	add.s32 	%r309, %r309, 1;
	setp.ne.s32 	%p19, %r309, 20000;
	@%p19 bra 	$L__BB0_23;
$L__BB0_48:
	setp.ne.s32 	%p30, %r1, 0;
	@%p30 bra 	$L__BB0_50;
	mov.b32 	%r276, -8388609;
	st.shared.u32 	[shared_mem], %r276;
$L__BB0_50:
	bar.sync 	0;
	ld.shared.u32 	%r322, [shared_mem];
$L__BB0_51:
	mov.b32 	%f63, %r322;
	max.f32 	%f64, %f73, %f63;
	mov.b32 	%r277, %f64;
	atom.relaxed.shared.cas.b32 	%r95, [shared_mem], %r322, %r277;
	setp.ne.s32 	%p31, %r322, %r95;
	mov.u32 	%r322, %r95;
	@%p31 bra 	$L__BB0_51;
	bar.sync 	0;
	ld.shared.f32 	%f65, [shared_mem];
	setp.neu.f32 	%p32, %f73, %f65;
	@%p32 bra 	$L__BB0_55;
	mov.u32 	%r279, shared_mem;
	add.s32 	%r323, %r279, 4;
	mov.b64 	%rd303, 0;
$L__BB0_54:
	add.s64 	%rd294, %rd4, %rd303;
	ld.local.u8 	%rs66, [%rd294];
	st.shared.u8 	[%r323], %rs66;
	add.s64 	%rd22, %rd303, 1;
	add.s32 	%r323, %r323, 1;
	setp.lt.u64 	%p33, %rd303, 25;
	mov.u64 	%rd303, %rd22;
	@%p33 bra 	$L__BB0_54;
$L__BB0_55:
	setp.ne.s32 	%p34, %r1, 0;
	bar.sync 	0;
	@%p34 bra 	$L__BB0_61;
	ld.shared.f32 	%f28, [shared_mem];
	ld.global.u32 	%r324, [%rd2];
$L__BB0_57:
	mov.b32 	%f29, %r324;
	max.f32 	%f66, %f28, %f29;
	mov.b32 	%r280, %f66;
	atom.relaxed.global.cas.b32 	%r100, [%rd2], %r324, %r280;
	setp.ne.s32 	%p35, %r324, %r100;
	mov.u32 	%r324, %r100;
	@%p35 bra 	$L__BB0_57;
	setp.leu.f32 	%p36, %f28, %f29;
	@%p36 bra 	$L__BB0_61;
	ld.param.u64 	%rd297, [_Z20hill_climbing_kernelPfPcPKf_param_1];
	mov.u32 	%r282, shared_mem;
	add.s32 	%r325, %r282, 4;
	cvta.to.global.u64 	%rd23, %rd297;
	mov.b64 	%rd304, 0;
$L__BB0_60:
	ld.shared.u8 	%rs67, [%r325];
	add.s64 	%rd296, %rd23, %rd304;
	st.global.u8 	[%rd296], %rs67;
	add.s64 	%rd25, %rd304, 1;
	add.s32 	%r325, %r325, 1;
	setp.lt.u64 	%p37, %rd304, 25;
	mov.u64 	%rd304, %rd25;
	@%p37 bra 	$L__BB0_60;
$L__BB0_61:
	ret;

}


// ===== COMPILED SASS (sm_100) =====

	.target	sm_100

	.elftype	@"ET_EXEC"


//--------------------- .note.nv.tkinfo           --------------------------
	.section	.note.nv.tkinfo,"",@"SHT_NOTE"
	.sectionflags	@"SHF_NOTE_NV_TKINFO"
	.tkinfo
        /*0018*/ 	.word	0x00000002
        /*0030*/ 	.string	""
        /*0030*/ 	.string	"ptxas"
        /*0030*/ 	.string	"Cuda compilation tools, release 13.0, V13.0.88"
        /*0030*/ 	.string	"Build cuda_13.0.r13.0/compiler.36424714_0"
        /*0030*/ 	.string	"-arch sm_100 -m 64 "



//--------------------- .note.nv.cuinfo           --------------------------
	.section	.note.nv.cuinfo,"",@"SHT_NOTE"
	.sectionflags	@"SHF_NOTE_NV_CUINFO"
        /*0018*/ 	.short	0x0002
        /*001a*/ 	.short	0x0064
        /*001c*/ 	.short	0x0082
	.zero		2


//--------------------- .nv.info                  --------------------------
	.section	.nv.info,"",@"SHT_CUDA_INFO"
	.align	4


	//----- nvinfo : EIATTR_REGCOUNT
	.align		4
        /*0000*/ 	.byte	0x04, 0x2f
        /*0002*/ 	.short	(.L_12 - .L_11)
	.align		4
.L_11:
        /*0004*/ 	.word	index@(_Z20hill_climbing_kernelPfPcPKf)
        /*0008*/ 	.word	0x00000020


	//----- nvinfo : EIATTR_FRAME_SIZE
	.align		4
.L_12:
        /*000c*/ 	.byte	0x04, 0x11
        /*000e*/ 	.short	(.L_14 - .L_13)
	.align		4
.L_13:
        /*0010*/ 	.word	index@(_Z20hill_climbing_kernelPfPcPKf)
        /*0014*/ 	.word	0x00000038


	//----- nvinfo : EIATTR_MIN_STACK_SIZE
	.align		4
.L_14:
        /*0018*/ 	.byte	0x04, 0x12
        /*001a*/ 	.short	(.L_16 - .L_15)
	.align		4
.L_15:
        /*001c*/ 	.word	index@(_Z20hill_climbing_kernelPfPcPKf)
        /*0020*/ 	.word	0x00000038
.L_16:


//--------------------- .nv.compat                --------------------------
	.section	.nv.compat,"",@"SHT_CUDA_COMPAT_INFO"
	.align	4
        /*0000*/ 	.byte	0x02, 0x09, 0x00, 0x00, 0x02, 0x02, 0x01, 0x00, 0x02, 0x05, 0x05, 0x00, 0x03, 0x07, 0x01, 0x01
        /*0010*/ 	.byte	0x02, 0x03, 0x00, 0x00, 0x02, 0x06, 0x01, 0x00, 0x04, 0x0b, 0x08, 0x00, 0x09, 0x00, 0x00, 0x00
        /*0020*/ 	.byte	0x00, 0x00, 0x00, 0x00


//--------------------- .nv.info._Z20hill_climbing_kernelPfPcPKf --------------------------
	.section	.nv.info._Z20hill_climbing_kernelPfPcPKf,"",@"SHT_CUDA_INFO"
	.sectionflags	@""
	.align	4


	//----- nvinfo : EIATTR_CUDA_API_VERSION
	.align		4
        /*0000*/ 	.byte	0x04, 0x37
        /*0002*/ 	.short	(.L_18 - .L_17)
.L_17:
        /*0004*/ 	.word	0x00000082


	//----- nvinfo : EIATTR_KPARAM_INFO
	.align		4
.L_18:
        /*0008*/ 	.byte	0x04, 0x17
        /*000a*/ 	.short	(.L_20 - .L_19)
.L_19:
        /*000c*/ 	.word	0x00000000
        /*0010*/ 	.short	0x0002
        /*0012*/ 	.short	0x0010
        /*0014*/ 	.byte	0x00, 0xf5, 0x21, 0x00


	//----- nvinfo : EIATTR_KPARAM_INFO
	.align		4
.L_20:
        /*0018*/ 	.byte	0x04, 0x17
        /*001a*/ 	.short	(.L_22 - .L_21)
.L_21:
        /*001c*/ 	.word	0x00000000
        /*0020*/ 	.short	0x0001
        /*0022*/ 	.short	0x0008
        /*0024*/ 	.byte	0x00, 0xf5, 0x21, 0x00


	//----- nvinfo : EIATTR_KPARAM_INFO
	.align		4
.L_22:
        /*0028*/ 	.byte	0x04, 0x17
        /*002a*/ 	.short	(.L_24 - .L_23)
.L_23:
        /*002c*/ 	.word	0x00000000
        /*0030*/ 	.short	0x0000
        /*0032*/ 	.short	0x0000
        /*0034*/ 	.byte	0x00, 0xf5, 0x21, 0x00


	//----- nvinfo : EIATTR_SPARSE_MMA_MASK
	.align		4
.L_24:
        /*0038*/ 	.byte	0x03, 0x50
        /*003a*/ 	.short	0x0000


	//----- nvinfo : EIATTR_MAXREG_COUNT
	.align		4
        /*003c*/ 	.byte	0x03, 0x1b
        /*003e*/ 	.short	0x00ff


	//----- nvinfo : EIATTR_NUM_BARRIERS
	.align		4
        /*0040*/ 	.byte	0x02, 0x4c
        /*0042*/ 	.byte	0x01
	.zero		1


	//----- nvinfo : EIATTR_MERCURY_ISA_VERSION
	.align		4
        /*0044*/ 	.byte	0x03, 0x5f
        /*0046*/ 	.short	0x0101


	//----- nvinfo : EIATTR_VRC_CTA_INIT_COUNT
	.align		4
        /*0048*/ 	.byte	0x02, 0x4a
	.zero		1
	.zero		1


	//----- nvinfo : EIATTR_EXIT_INSTR_OFFSETS
	.align		4
        /*004c*/ 	.byte	0x04, 0x1c
        /*004e*/ 	.short	(.L_26 - .L_25)


	//   ....[0]....
.L_25:
        /*0050*/ 	.word	0x00003270


	//   ....[1]....
        /*0054*/ 	.word	0x00003360


	//   ....[2]....
        /*0058*/ 	.word	0x00003450


	//----- nvinfo : EIATTR_CRS_STACK_SIZE
	.align		4
.L_26:
        /*005c*/ 	.byte	0x04, 0x1e
        /*005e*/ 	.short	(.L_28 - .L_27)
.L_27:
        /*0060*/ 	.word	0x00000000


	//----- nvinfo : EIATTR_CBANK_PARAM_SIZE
	.align		4
.L_28:
        /*0064*/ 	.byte	0x03, 0x19
        /*0066*/ 	.short	0x0018


	//----- nvinfo : EIATTR_PARAM_CBANK
	.align		4
        /*0068*/ 	.byte	0x04, 0x0a
        /*006a*/ 	.short	(.L_30 - .L_29)
	.align		4
.L_29:
        /*006c*/ 	.word	index@(.nv.constant0._Z20hill_climbing_kernelPfPcPKf)
        /*0070*/ 	.short	0x0380
        /*0072*/ 	.short	0x0018


	//----- nvinfo : EIATTR_SW_WAR
	.align		4
.L_30:
        /*0074*/ 	.byte	0x04, 0x36
        /*0076*/ 	.short	(.L_32 - .L_31)
.L_31:
        /*0078*/ 	.word	0x00000008
.L_32:


//--------------------- .nv.callgraph             --------------------------
	.section	.nv.callgraph,"",@"SHT_CUDA_CALLGRAPH"
	.align	4
	.sectionentsize	8
	.align		4
        /*0000*/ 	.word	0x00000000
	.align		4
        /*0004*/ 	.word	0xffffffff
	.align		4
        /*0008*/ 	.word	0x00000000
	.align		4
        /*000c*/ 	.word	0xfffffffe
	.align		4
        /*0010*/ 	.word	0x00000000
	.align		4
        /*0014*/ 	.word	0xfffffffd
	.align		4
        /*0018*/ 	.word	0x00000000
	.align		4
        /*001c*/ 	.word	0xfffffffc


//--------------------- .nv.constant4             --------------------------
	.section	.nv.constant4,"a",@progbits
	.align	8
	.align		8
.nv.constant4:
        /*0000*/ 	.dword	precalc_xorwow_matrix
	.align		8
        /*0008*/ 	.dword	precalc_xorwow_offset_matrix
	.align		8
        /*0010*/ 	.dword	mrg32k3aM1
	.align		8
        /*0018*/ 	.dword	mrg32k3aM2
	.align		8
        /*0020*/ 	.dword	mrg32k3aM1SubSeq
	.align		8
        /*0028*/ 	.dword	mrg32k3aM2SubSeq
	.align		8
        /*0030*/ 	.dword	mrg32k3aM1Seq
	.align		8
        /*0038*/ 	.dword	mrg32k3aM2Seq


//--------------------- .nv.constant3             --------------------------
	.section	.nv.constant3,"a",@progbits
	.align	8
.nv.constant3:
	.type		__cr_lgamma_table,@object
	.size		__cr_lgamma_table,(d_ciphertext - __cr_lgamma_table)
__cr_lgamma_table:
        /*0000*/ 	.byte	0x00, 0x00, 0x00, 0x00, 0x00, 0x00, 0x00, 0x00, 0x00, 0x00, 0x00, 0x00, 0x00, 0x00, 0x00, 0x00
        /*0010*/ 	.byte	0xef, 0x39, 0xfa, 0xfe, 0x42, 0x2e, 0xe6, 0x3f, 0x02, 0x20, 0x2a, 0xfa, 0x0b, 0xab, 0xfc, 0x3f
        /*0020*/ 	.byte	0xf9, 0x2c, 0x92, 0x7c, 0xa7, 0x6c, 0x09, 0x40, 0xc9, 0x79, 0x44, 0x3c, 0x64, 0x26, 0x13, 0x40
        /*0030*/ 	.byte	0xca, 0x01, 0xcf, 0x3a, 0x27, 0x51, 0x1a, 0x40, 0x30, 0xcc, 0x2d, 0xf3, 0xe1, 0x0c, 0x21, 0x40
        /*0040*/ 	.byte	0x0d, 0xb7, 0xfc, 0x82, 0x8e, 0x35, 0x25, 0x40
	.type		d_ciphertext,@object
	.size		d_ciphertext,(d_cipher_len - d_ciphertext)
d_ciphertext:
	.zero		10000
	.type		d_cipher_len,@object
	.size		d_cipher_len,(.L_10 - d_cipher_len)
d_cipher_len:
	.zero		4
.L_10:


//--------------------- .text._Z20hill_climbing_kernelPfPcPKf --------------------------
	.section	.text._Z20hill_climbing_kernelPfPcPKf,"ax",@progbits
	.align	128
        .global         _Z20hill_climbing_kernelPfPcPKf
        .type           _Z20hill_climbing_kernelPfPcPKf,@function
        .size           _Z20hill_climbing_kernelPfPcPKf,(.L_x_31 - _Z20hill_climbing_kernelPfPcPKf)
        .other          _Z20hill_climbing_kernelPfPcPKf,@"STO_CUDA_ENTRY STV_DEFAULT"
_Z20hill_climbing_kernelPfPcPKf:
.text._Z20hill_climbing_kernelPfPcPKf:
[----:B------:R-:W0:Y:S01]  /*0000*/  LDC R1, c[0x0][0x37c] ;  /* 0x0000df00ff017b82 */ /* 0x000e220000000800 */
[----:B------:R-:W1:Y:S07]  /*0010*/  S2R R9, SR_TID.X ;  /* 0x0000000000097919 */ /* 0x000e6e0000002100 */
[----:B------:R-:W1:Y:S01]  /*0020*/  S2UR UR4, SR_CTAID.X ;  /* 0x00000000000479c3 */ /* 0x000e620000002500 */
[----:B0-----:R-:W-:Y:S01]  /*0030*/  VIADD R1, R1, 0xffffffc8 ;  /* 0xffffffc801017836 */ /* 0x001fe20000000000 */
[----:B------:R-:W0:Y:S06]  /*0040*/  LDCU.64 UR8, c[0x0][0x358] ;  /* 0x00006b00ff0877ac */ /* 0x000e2c0008000a00 */
[----:B------:R-:W1:Y:S02]  /*0050*/  LDC R0, c[0x0][0x360] ;  /* 0x0000d800ff007b82 */ /* 0x000e640000000800 */
[----:B-1----:R-:W-:Y:S01]  /*0060*/  IMAD R9, R0, UR4, R9 ;  /* 0x0000000400097c24 */ /* 0x002fe2000f8e0209 */
[----:B------:R-:W-:Y:S01]  /*0070*/  CS2R R2, SR_CLOCKLO ;  /* 0x0000000000027805 */ /* 0x000fe20000015000 */
[----:B------:R-:W-:-:S02]  /*0080*/  IMAD.MOV.U32 R4, RZ, RZ, 0x6261 ;  /* 0x00006261ff047424 */ /* 0x000fc400078e00ff */
[----:B------:R-:W-:Y:S02]  /*0090*/  HFMA2 R7, -RZ, RZ, 0, 4524 ;  /* 0x00006c6bff077431 */ /* 0x000fe400000001ff */
[----:B------:R-:W-:Y:S01]  /*00a0*/  IMAD.MOV.U32 R0, RZ, RZ, 0x6463 ;  /* 0x00006463ff007424 */ /* 0x000fe200078e00ff */
[----:B------:R-:W-:Y:S01]  /*00b0*/  MOV R12, 0x7a79 ;  /* 0x00007a79000c7802 */ /* 0x000fe20000000f00 */
[----:B------:R-:W-:Y:S01]  /*00c0*/  IMAD.MOV.U32 R10, RZ, RZ, 0x7271 ;  /* 0x00007271ff0a7424 */ /* 0x000fe200078e00ff */
[----:B------:R-:W-:Y:S01]  /*00d0*/  UMOV UR4, 0x64f0c9 ;  /* 0x0064f0c900047882 */ /* 0x000fe20000000000 */
[----:B------:R-:W-:Y:S01]  /*00e0*/  IMAD.MOV.U32 R8, RZ, RZ, 0x7473 ;  /* 0x00007473ff087424 */ /* 0x000fe200078e00ff */
[----:B------:R-:W-:Y:S01]  /*00f0*/  PRMT R4, R4, 0x5410, R0 ;  /* 0x0000541004047816 */ /* 0x000fe20000000000 */
[----:B------:R-:W-:Y:S01]  /*0100*/  IMAD.MOV.U32 R5, RZ, RZ, 0x6665 ;  /* 0x00006665ff057424 */ /* 0x000fe200078e00ff */
[----:B------:R-:W-:Y:S01]  /*0110*/  STL.U16 [R1+0x18], R12 ;  /* 0x0000180c01007387 */ /* 0x000fe20000100400 */
[----:B------:R-:W-:Y:S01]  /*0120*/  IMAD.MOV.U32 R0, RZ, RZ, 0x6867 ;  /* 0x00006867ff007424 */ /* 0x000fe200078e00ff */
[----:B------:R-:W-:Y:S01]  /*0130*/  PRMT R10, R10, 0x5410, R8 ;  /* 0x000054100a0a7816 */ /* 0x000fe20000000008 */
[----:B------:R-:W-:-:S02]  /*0140*/  IMAD.MOV.U32 R6, RZ, RZ, 0x6a69 ;  /* 0x00006a69ff067424 */ /* 0x000fc400078e00ff */
[----:B------:R-:W-:Y:S01]  /*0150*/  IMAD.MOV.U32 R11, RZ, RZ, 0x7675 ;  /* 0x00007675ff0b7424 */ /* 0x000fe200078e00ff */
[----:B------:R-:W-:Y:S01]  /*0160*/  PRMT R5, R5, 0x5410, R0 ;  /* 0x0000541005057816 */ /* 0x000fe20000000000 */
[----:B------:R-:W-:Y:S01]  /*0170*/  IMAD.MOV.U32 R8, RZ, RZ, 0x7877 ;  /* 0x00007877ff087424 */ /* 0x000fe200078e00ff */
[----:B------:R-:W-:Y:S01]  /*0180*/  PRMT R6, R6, 0x5410, R7 ;  /* 0x0000541006067816 */ /* 0x000fe20000000007 */
[----:B------:R-:W-:Y:S02]  /*0190*/  IMAD.MOV.U32 R7, RZ, RZ, 0x6e6d ;  /* 0x00006e6dff077424 */ /* 0x000fe400078e00ff */
[----:B------:R-:W-:Y:S01]  /*01a0*/  IMAD.MOV.U32 R0, RZ, RZ, 0x706f ;  /* 0x0000706fff007424 */ /* 0x000fe200078e00ff */
[----:B------:R-:W-:Y:S01]  /*01b0*/  PRMT R11, R11, 0x5410, R8 ;  /* 0x000054100b0b7816 */ /* 0x000fe20000000008 */
[----:B------:R1:W-:Y:S03]  /*01c0*/  STL.64 [R1], R4 ;  /* 0x0000000401007387 */ /* 0x0003e60000100a00 */
[----:B------:R-:W-:Y:S01]  /*01d0*/  PRMT R7, R7, 0x5410, R0 ;  /* 0x0000541007077816 */ /* 0x000fe20000000000 */
[----:B------:R-:W-:Y:S01]  /*01e0*/  STL.64 [R1+0x10], R10 ;  /* 0x0000100a01007387 */ /* 0x000fe20000100a00 */
[----:B------:R-:W-:-:S03]  /*01f0*/  IADD3 R0, P0, PT, R9, R2, RZ ;  /* 0x0000000209007210 */ /* 0x000fc60007f1e0ff */
[----:B------:R2:W-:Y:S01]  /*0200*/  STL.64 [R1+0x8], R6 ;  /* 0x0000080601007387 */ /* 0x0005e20000100a00 */
[----:B------:R-:W-:Y:S02]  /*0210*/  LEA.HI.X.SX32 R2, R9, R3, 0x1, P0 ;  /* 0x0000000309027211 */ /* 0x000fe400000f0eff */
[----:B------:R-:W-:Y:S02]  /*0220*/  LOP3.LUT R0, R0, 0xaad26b49, RZ, 0x3c, !PT ;  /* 0xaad26b4900007812 */ /* 0x000fe400078e3cff */
[----:B------:R-:W-:-:S03]  /*0230*/  LOP3.LUT R2, R2, 0xf7dcefdd, RZ, 0x3c, !PT ;  /* 0xf7dcefdd02027812 */ /* 0x000fc600078e3cff */
[----:B------:R-:W-:Y:S02]  /*0240*/  IMAD R3, R0, 0x4182bed5, RZ ;  /* 0x4182bed500037824 */ /* 0x000fe400078e02ff */
[C---:B------:R-:W-:Y:S02]  /*0250*/  IMAD R8, R2.reuse, -0x658354e5, RZ ;  /* 0x9a7cab1b02087824 */ /* 0x040fe400078e02ff */
[----:B------:R-:W-:Y:S01]  /*0260*/  IMAD R9, R2, -0x658354e5, R3 ;  /* 0x9a7cab1b02097824 */ /* 0x000fe200078e0203 */
[C---:B------:R-:W-:Y:S01]  /*0270*/  LOP3.LUT R2, R3.reuse, 0x159a55e5, RZ, 0x3c, !PT ;  /* 0x159a55e503027812 */ /* 0x040fe200078e3cff */
[C---:B------:R-:W-:Y:S01]  /*0280*/  VIADD R0, R3.reuse, 0x583f19 ;  /* 0x00583f1903007836 */ /* 0x040fe20000000000 */
[----:B-1----:R-:W-:Y:S01]  /*0290*/  LOP3.LUT R4, R8, 0x5491333, RZ, 0x3c, !PT ;  /* 0x0549133308047812 */ /* 0x002fe200078e3cff */
[----:B------:R-:W-:Y:S02]  /*02a0*/  VIADD R3, R3, 0x75bcd15 ;  /* 0x075bcd1503037836 */ /* 0x000fe40000000000 */
[----:B------:R-:W-:-:S02]  /*02b0*/  VIADD R5, R9, 0x912ef1 ;  /* 0x00912ef109057836 */ /* 0x000fc40000000000 */
[----:B0-2---:R-:W-:-:S07]  /*02c0*/  VIADD R7, R8, 0x1f123bb5 ;  /* 0x1f123bb508077836 */ /* 0x005fce0000000000 */
.L_x_0:
[----:B0-----:R-:W-:Y:S02]  /*02d0*/  SHF.R.U32.HI R6, RZ, 0x2, R3 ;  /* 0x00000002ff067819 */ /* 0x001fe40000011603 */
[----:B------:R-:W-:Y:S02]  /*02e0*/  SHF.R.U32.HI R9, RZ, 0x2, R2 ;  /* 0x00000002ff097819 */ /* 0x000fe40000011602 */
[----:B------:R-:W-:Y:S01]  /*02f0*/  LOP3.LUT R6, R6, R3, RZ, 0x3c, !PT ;  /* 0x0000000306067212 */ /* 0x000fe200078e3cff */
[----:B------:R-:W-:Y:S01]  /*0300*/  IMAD.SHL.U32 R3, R0, 0x10, RZ ;  /* 0x0000001000037824 */ /* 0x000fe200078e00ff */
[----:B------:R-:W-:-:S03]  /*0310*/  LOP3.LUT R9, R9, R2, RZ, 0x3c, !PT ;  /* 0x0000000209097212 */ /* 0x000fc600078e3cff */
[----:B------:R-:W-:-:S05]  /*0320*/  IMAD.SHL.U32 R8, R6, 0x2, RZ ;  /* 0x0000000206087824 */ /* 0x000fca00078e00ff */
[----:B------:R-:W-:-:S04]  /*0330*/  LOP3.LUT R3, R0, R3, R8, 0x96, !PT ;  /* 0x0000000300037212 */ /* 0x000fc800078e9608 */
[----:B------:R-:W-:Y:S01]  /*0340*/  LOP3.LUT R11, R3, R6, RZ, 0x3c, !PT ;  /* 0x00000006030b7212 */ /* 0x000fe200078e3cff */
[----:B------:R-:W-:Y:S01]  /*0350*/  VIADD R6, R5, 0xffd3c1d8 ;  /* 0xffd3c1d805067836 */ /* 0x000fe20000000000 */
[----:B------:R-:W-:-:S03]  /*0360*/  SHF.L.U32 R3, R9, 0x1, RZ ;  /* 0x0000000109037819 */ /* 0x000fc600000006ff */
[----:B------:R-:W-:-:S05]  /*0370*/  IMAD.SHL.U32 R2, R11, 0x10, RZ ;  /* 0x000000100b027824 */ /* 0x000fca00078e00ff */
[----:B------:R-:W-:-:S04]  /*0380*/  LOP3.LUT R2, R9, R3, R2, 0x96, !PT ;  /* 0x0000000309027212 */ /* 0x000fc800078e9602 */
[----:B------:R-:W-:Y:S02]  /*0390*/  LOP3.LUT R9, R2, R11, RZ, 0x3c, !PT ;  /* 0x0000000b02097212 */ /* 0x000fe400078e3cff */
[C---:B------:R-:W-:Y:S02]  /*03a0*/  IADD3 R2, PT, PT, R6.reuse, 0x587c5, R11 ;  /* 0x000587c506027810 */ /* 0x040fe40007ffe00b */
[----:B------:R-:W-:-:S03]  /*03b0*/  IADD3 R8, PT, PT, R6, 0xb0f8a, R9 ;  /* 0x000b0f8a06087810 */ /* 0x000fc60007ffe009 */
[----:B------:R-:W-:-:S04]  /*03c0*/  IMAD.HI.U32 R3, R2, 0x4ec4ec4f, RZ ;  /* 0x4ec4ec4f02037827 */ /* 0x000fc800078e00ff */
[----:B------:R-:W-:Y:S01]  /*03d0*/  IMAD.HI.U32 R10, R8, 0x4ec4ec4f, RZ ;  /* 0x4ec4ec4f080a7827 */ /* 0x000fe200078e00ff */
[----:B------:R-:W-:-:S04]  /*03e0*/  SHF.R.U32.HI R3, RZ, 0x3, R3 ;  /* 0x00000003ff037819 */ /* 0x000fc80000011603 */
[----:B------:R-:W-:Y:S01]  /*03f0*/  SHF.R.U32.HI R13, RZ, 0x3, R10 ;  /* 0x00000003ff0d7819 */ /* 0x000fe2000001160a */
[----:B------:R-:W-:-:S04]  /*0400*/  IMAD R2, R3, -0x1a, R2 ;  /* 0xffffffe603027824 */ /* 0x000fc800078e0202 */
[----:B------:R-:W-:-:S05]  /*0410*/  IMAD R3, R13, -0x1a, R8 ;  /* 0xffffffe60d037824 */ /* 0x000fca00078e0208 */
[----:B------:R-:W-:-:S13]  /*0420*/  ISETP.NE.AND P0, PT, R2, R3, PT ;  /* 0x000000030200720c */ /* 0x000fda0003f05270 */
[C---:B------:R-:W-:Y:S02]  /*0430*/  @P0 IMAD.IADD R8, R1.reuse, 0x1, R3 ;  /* 0x0000000101080824 */ /* 0x040fe400078e0203 */
[----:B------:R-:W-:-:S03]  /*0440*/  @P0 IMAD.IADD R15, R1, 0x1, R2 ;  /* 0x00000001010f0824 */ /* 0x000fc600078e0202 */
[----:B------:R-:W2:Y:S04]  /*0450*/  @P0 LDL.U8 R10, [R8] ;  /* 0x00000000080a0983 */ /* 0x000ea80000100000 */
[----:B------:R-:W3:Y:S01]  /*0460*/  @P0 LDL.U8 R17, [R15] ;  /* 0x000000000f110983 */ /* 0x000ee20000100000 */
[----:B------:R-:W-:Y:S01]  /*0470*/  SHF.R.U32.HI R2, RZ, 0x2, R7 ;  /* 0x00000002ff027819 */ /* 0x000fe20000011607 */
[----:B------:R-:W-:-:S03]  /*0480*/  IMAD.SHL.U32 R12, R9, 0x10, RZ ;  /* 0x00000010090c7824 */ /* 0x000fc600078e00ff */
[----:B------:R-:W-:Y:S02]  /*0490*/  LOP3.LUT R2, R2, R7, RZ, 0x3c, !PT ;  /* 0x0000000702027212 */ /* 0x000fe400078e3cff */
[----:B------:R-:W-:-:S03]  /*04a0*/  SHF.R.U32.HI R7, RZ, 0x2, R4 ;  /* 0x00000002ff077819 */ /* 0x000fc60000011604 */
[----:B------:R-:W-:Y:S01]  /*04b0*/  IMAD.SHL.U32 R3, R2, 0x2, RZ ;  /* 0x0000000202037824 */ /* 0x000fe200078e00ff */
[----:B------:R-:W-:-:S04]  /*04c0*/  LOP3.LUT R7, R7, R4, RZ, 0x3c, !PT ;  /* 0x0000000407077212 */ /* 0x000fc800078e3cff */
[----:B------:R-:W-:-:S04]  /*04d0*/  LOP3.LUT R3, R9, R12, R3, 0x96, !PT ;  /* 0x0000000c09037212 */ /* 0x000fc800078e9603 */
[----:B------:R-:W-:Y:S02]  /*04e0*/  LOP3.LUT R13, R3, R2, RZ, 0x3c, !PT ;  /* 0x00000002030d7212 */ /* 0x000fe400078e3cff */
        /* <DEDUP_REMOVED lines=14> */
[----:B------:R-:W-:Y:S01]  /*05d0*/  @P1 IMAD.IADD R14, R1, 0x1, R2 ;  /* 0x00000001010e1824 */ /* 0x000fe200078e0202 */
[----:B--2---:R-:W-:Y:S04]  /*05e0*/  @P0 STL.U8 [R15], R10 ;  /* 0x0000000a0f000387 */ /* 0x004fe80000100000 */
[----:B---3--:R0:W-:Y:S04]  /*05f0*/  @P0 STL.U8 [R8], R17 ;  /* 0x0000001108000387 */ /* 0x0081e80000100000 */
[----:B------:R-:W2:Y:S04]  /*0600*/  @P1 LDL.U8 R19, [R12] ;  /* 0x000000000c131983 */ /* 0x000ea80000100000 */
[----:B------:R-:W3:Y:S01]  /*0610*/  @P1 LDL.U8 R21, [R14] ;  /* 0x000000000e151983 */ /* 0x000ee20000100000 */
[----:B------:R-:W-:-:S02]  /*0620*/  SHF.R.U32.HI R7, RZ, 0x2, R0 ;  /* 0x00000002ff077819 */ /* 0x000fc40000011600 */
[----:B------:R-:W-:Y:S02]  /*0630*/  SHF.R.U32.HI R4, RZ, 0x2, R11 ;  /* 0x00000002ff047819 */ /* 0x000fe4000001160b */
[----:B------:R-:W-:Y:S01]  /*0640*/  LOP3.LUT R7, R7, R0, RZ, 0x3c, !PT ;  /* 0x0000000007077212 */ /* 0x000fe200078e3cff */
[----:B------:R-:W-:Y:S01]  /*0650*/  IMAD.SHL.U32 R0, R3, 0x10, RZ ;  /* 0x0000001003007824 */ /* 0x000fe200078e00ff */
[----:B------:R-:W-:-:S03]  /*0660*/  LOP3.LUT R4, R4, R11, RZ, 0x3c, !PT ;  /* 0x0000000b04047212 */ /* 0x000fc600078e3cff */
[----:B------:R-:W-:-:S05]  /*0670*/  IMAD.SHL.U32 R2, R7, 0x2, RZ ;  /* 0x0000000207027824 */ /* 0x000fca00078e00ff */
[----:B------:R-:W-:Y:S01]  /*0680*/  LOP3.LUT R2, R3, R0, R2, 0x96, !PT ;  /* 0x0000000003027212 */ /* 0x000fe200078e9602 */
[----:B------:R-:W-:-:S03]  /*0690*/  IMAD.SHL.U32 R0, R4, 0x2, RZ ;  /* 0x0000000204007824 */ /* 0x000fc600078e00ff */
[----:B------:R-:W-:-:S04]  /*06a0*/  LOP3.LUT R2, R2, R7, RZ, 0x3c, !PT ;  /* 0x0000000702027212 */ /* 0x000fc800078e3cff */
[----:B------:R-:W-:-:S04]  /*06b0*/  SHF.L.U32 R7, R2, 0x4, RZ ;  /* 0x0000000402077819 */ /* 0x000fc800000006ff */
[----:B------:R-:W-:Y:S02]  /*06c0*/  LOP3.LUT R7, R4, R0, R7, 0x96, !PT ;  /* 0x0000000004077212 */ /* 0x000fe400078e9607 */
[----:B------:R-:W-:Y:S02]  /*06d0*/  IADD3 R0, PT, PT, R6, 0x1ba6d9, R2 ;  /* 0x001ba6d906007810 */ /* 0x000fe40007ffe002 */
[----:B------:R-:W-:-:S03]  /*06e0*/  LOP3.LUT R7, R7, R2, RZ, 0x3c, !PT ;  /* 0x0000000207077212 */ /* 0x000fc600078e3cff */
[----:B------:R-:W-:Y:S01]  /*06f0*/  IMAD.HI.U32 R4, R0, 0x4ec4ec4f, RZ ;  /* 0x4ec4ec4f00047827 */ /* 0x000fe200078e00ff */
[----:B0-----:R-:W-:-:S04]  /*0700*/  IADD3 R8, PT, PT, R6, 0x212e9e, R7 ;  /* 0x00212e9e06087810 */ /* 0x001fc80007ffe007 */
[----:B------:R-:W-:Y:S01]  /*0710*/  SHF.R.U32.HI R11, RZ, 0x3, R4 ;  /* 0x00000003ff0b7819 */ /* 0x000fe20000011604 */
[----:B------:R-:W-:-:S04]  /*0720*/  IMAD.HI.U32 R10, R8, 0x4ec4ec4f, RZ ;  /* 0x4ec4ec4f080a7827 */ /* 0x000fc800078e00ff */
[----:B------:R-:W-:Y:S01]  /*0730*/  IMAD R0, R11, -0x1a, R0 ;  /* 0xffffffe60b007824 */ /* 0x000fe200078e0200 */
[----:B------:R-:W-:-:S05]  /*0740*/  SHF.R.U32.HI R15, RZ, 0x3, R10 ;  /* 0x00000003ff0f7819 */ /* 0x000fca000001160a */
        /* <DEDUP_REMOVED lines=8> */
[----:B------:R-:W-:Y:S01]  /*07d0*/  SHF.R.U32.HI R0, RZ, 0x2, R9 ;  /* 0x00000002ff007819 */ /* 0x000fe20000011609 */
[----:B------:R-:W-:Y:S01]  /*07e0*/  IMAD.SHL.U32 R4, R7, 0x10, RZ ;  /* 0x0000001007047824 */ /* 0x000fe200078e00ff */
[----:B------:R-:W-:-:S02]  /*07f0*/  SHF.R.U32.HI R16, RZ, 0x2, R13 ;  /* 0x00000002ff107819 */ /* 0x000fc4000001160d */
[----:B------:R-:W-:Y:S02]  /*0800*/  LOP3.LUT R0, R0, R9, RZ, 0x3c, !PT ;  /* 0x0000000900007212 */ /* 0x000fe400078e3cff */
[----:B------:R-:W-:-:S03]  /*0810*/  LOP3.LUT R16, R16, R13, RZ, 0x3c, !PT ;  /* 0x0000000d10107212 */ /* 0x000fc600078e3cff */
[----:B------:R-:W-:-:S05]  /*0820*/  IMAD.SHL.U32 R9, R0, 0x2, RZ ;  /* 0x0000000200097824 */ /* 0x000fca00078e00ff */
[----:B------:R-:W-:-:S04]  /*0830*/  LOP3.LUT R9, R7, R4, R9, 0x96, !PT ;  /* 0x0000000407097212 */ /* 0x000fc800078e9609 */
[----:B------:R-:W-:Y:S01]  /*0840*/  LOP3.LUT R4, R9, R0, RZ, 0x3c, !PT ;  /* 0x0000000009047212 */ /* 0x000fe200078e3cff */
[----:B------:R-:W-:-:S03]  /*0850*/  IMAD.SHL.U32 R0, R16, 0x2, RZ ;  /* 0x0000000210007824 */ /* 0x000fc600078e00ff */
[----:B------:R-:W-:Y:S01]  /*0860*/  IADD3 R6, PT, PT, R6, 0x26b663, R4 ;  /* 0x0026b66306067810 */ /* 0x000fe20007ffe004 */
[----:B------:R-:W-:-:S05]  /*0870*/  IMAD.SHL.U32 R9, R4, 0x10, RZ ;  /* 0x0000001004097824 */ /* 0x000fca00078e00ff */
[----:B------:R-:W-:Y:S02]  /*0880*/  LOP3.LUT R13, R16, R0, R9, 0x96, !PT ;  /* 0x00000000100d7212 */ /* 0x000fe400078e9609 */
[----:B------:R-:W-:Y:S01]  /*0890*/  MOV R9, R5 ;  /* 0x0000000500097202 */ /* 0x000fe20000000f00 */
[----:B------:R-:W-:Y:S01]  /*08a0*/  IMAD.HI.U32 R5, R6, 0x4ec4ec4f, RZ ;  /* 0x4ec4ec4f06057827 */ /* 0x000fe200078e00ff */
[----:B------:R-:W-:-:S04]  /*08b0*/  LOP3.LUT R0, R13, R4, RZ, 0x3c, !PT ;  /* 0x000000040d007212 */ /* 0x000fc800078e3cff */
[----:B------:R-:W-:Y:S01]  /*08c0*/  SHF.R.U32.HI R5, RZ, 0x3, R5 ;  /* 0x00000003ff057819 */ /* 0x000fe20000011605 */
[----:B0-----:R-:W-:-:S04]  /*08d0*/  IMAD.IADD R12, R9, 0x1, R0 ;  /* 0x00000001090c7824 */ /* 0x001fc800078e0200 */
[----:B------:R-:W-:-:S04]  /*08e0*/  IMAD.HI.U32 R13, R12, 0x4ec4ec4f, RZ ;  /* 0x4ec4ec4f0c0d7827 */ /* 0x000fc800078e00ff */
[----:B------:R-:W-:Y:S01]  /*08f0*/  IMAD R6, R5, -0x1a, R6 ;  /* 0xffffffe605067824 */ /* 0x000fe200078e0206 */
[----:B------:R-:W-:-:S05]  /*0900*/  SHF.R.U32.HI R13, RZ, 0x3, R13 ;  /* 0x00000003ff0d7819 */ /* 0x000fca000001160d */
[----:B------:R-:W-:-:S05]  /*0910*/  IMAD R5, R13, -0x1a, R12 ;  /* 0xffffffe60d057824 */ /* 0x000fca00078e020c */
[----:B------:R-:W-:-:S13]  /*0920*/  ISETP.NE.AND P1, PT, R6, R5, PT ;  /* 0x000000050600720c */ /* 0x000fda0003f25270 */
[C---:B------:R-:W-:Y:S02]  /*0930*/  @P1 IMAD.IADD R13, R1.reuse, 0x1, R5 ;  /* 0x00000001010d1824 */ /* 0x040fe400078e0205 */
[----:B------:R-:W-:Y:S01]  /*0940*/  @P1 IMAD.IADD R17, R1, 0x1, R6 ;  /* 0x0000000101111824 */ /* 0x000fe200078e0206 */
[----:B--2---:R0:W-:Y:S04]  /*0950*/  @P0 STL.U8 [R10], R15 ;  /* 0x0000000f0a000387 */ /* 0x0041e80000100000 */
[----:B---3--:R0:W-:Y:S04]  /*0960*/  @P0 STL.U8 [R8], R11 ;  /* 0x0000000b08000387 */ /* 0x0081e80000100000 */
[----:B------:R-:W2:Y:S04]  /*0970*/  @P1 LDL.U8 R12, [R13] ;  /* 0x000000000d0c1983 */ /* 0x000ea80000100000 */
[----:B------:R-:W3:Y:S01]  /*0980*/  @P1 LDL.U8 R6, [R17] ;  /* 0x0000000011061983 */ /* 0x000ee20000100000 */
[----:B------:R-:W-:Y:S01]  /*0990*/  UIADD3 UR4, UPT, UPT, UR4, 0x2c3e28, URZ ;  /* 0x002c3e2804047890 */ /* 0x000fe2000fffe0ff */
[----:B------:R-:W-:-:S03]  /*09a0*/  VIADD R5, R9, 0x2c3e28 ;  /* 0x002c3e2809057836 */ /* 0x000fc60000000000 */
[----:B------:R-:W-:Y:S01]  /*09b0*/  UISETP.NE.AND UP0, UPT, UR4, 0x2b99a3d9, UPT ;  /* 0x2b99a3d90400788c */ /* 0x000fe2000bf05270 */
[----:B--2---:R0:W-:Y:S04]  /*09c0*/  @P1 STL.U8 [R17], R12 ;  /* 0x0000000c11001387 */ /* 0x0041e80000100000 */
[----:B---3--:R0:W-:Y:S04]  /*09d0*/  @P1 STL.U8 [R13], R6 ;  /* 0x000000060d001387 */ /* 0x0081e80000100000 */
[----:B------:R-:W-:Y:S05]  /*09e0*/  BRA.U UP0, `(.L_x_0) ;  /* 0xfffffff900387547 */ /* 0x000fea000b83ffff */
[----:B------:R-:W1:Y:S01]  /*09f0*/  LDCU UR10, c[0x3][0x2758] ;  /* 0x00c4eb00ff0a77ac */ /* 0x000e620008000800 */
[----:B------:R-:W-:Y:S01]  /*0a00*/  IMAD.MOV.U32 R5, RZ, RZ, RZ ;  /* 0x000000ffff057224 */ /* 0x000fe200078e00ff */
[----:B-1----:R-:W-:Y:S02]  /*0a10*/  UISETP.GE.AND UP0, UPT, UR10, 0x4, UPT ;  /* 0x000000040a00788c */ /* 0x002fe4000bf06270 */
[----:B------:R-:W-:-:S07]  /*0a20*/  UIADD3 UR4, UPT, UPT, UR10, -0x3, URZ ;  /* 0xfffffffd0a047890 */ /* 0x000fce000fffe0ff */
[----:B------:R-:W-:Y:S05]  /*0a30*/  BRA.U !UP0, `(.L_x_1) ;  /* 0x0000000908747547 */ /* 0x000fea000b800000 */
[----:B------:R-:W-:Y:S01]  /*0a40*/  UISETP.GE.U32.AND UP0, UPT, UR10, 0x7, UPT ;  /* 0x000000070a00788c */ /* 0x000fe2000bf06070 */
[----:B------:R-:W-:Y:S01]  /*0a50*/  HFMA2 R5, -RZ, RZ, 0, 0 ;  /* 0x00000000ff057431 */ /* 0x000fe200000001ff */
[----:B------:R-:W-:Y:S01]  /*0a60*/  ULOP3.LUT UR5, UR4, 0x3, URZ, 0xc0, !UPT ;  /* 0x0000000304057892 */ /* 0x000fe2000f8ec0ff */
[----:B0-----:R-:W-:-:S03]  /*0a70*/  IMAD.MOV.U32 R11, RZ, RZ, RZ ;  /* 0x000000ffff0b7224 */ /* 0x001fc600078e00ff */
[----:B------:R-:W-:-:S03]  /*0a80*/  UISETP.NE.AND UP1, UPT, UR5, URZ, UPT ;  /* 0x000000ff0500728c */ /* 0x000fc6000bf25270 */
[----:B------:R-:W-:Y:S08]  /*0a90*/  BRA.U !UP0, `(.L_x_2) ;  /* 0x0000000508507547 */ /* 0x000ff0000b800000 */
[----:B------:R-:W0:Y:S01]  /*0aa0*/  LDC.U8 R5, c[0x3][0x48] ;  /* 0x00c01200ff057b82 */ /* 0x000e220000000000 */
[----:B------:R-:W1:Y:S07]  /*0ab0*/  LDCU.64 UR12, c[0x0][0x390] ;  /* 0x00007200ff0c77ac */ /* 0x000e6e0008000a00 */
[----:B------:R-:W2:Y:S08]  /*0ac0*/  LDC.S8 R6, c[0x3][0x49] ;  /* 0x00c01240ff067b82 */ /* 0x000eb00000000200 */
[----:B------:R-:W3:Y:S01]  /*0ad0*/  LDC.S8 R8, c[0x3][0x4a] ;  /* 0x00c01280ff087b82 */ /* 0x000ee20000000200 */
[----:B0-----:R-:W-:-:S05]  /*0ae0*/  PRMT R10, R5, 0x8880, RZ ;  /* 0x00008880050a7816 */ /* 0x001fca00000000ff */
[C---:B------:R-:W-:Y:S02]  /*0af0*/  IMAD.IADD R10, R1.reuse, 0x1, R10 ;  /* 0x00000001010a7824 */ /* 0x040fe400078e020a */
[----:B--2---:R-:W-:-:S03]  /*0b00*/  IMAD.IADD R6, R1, 0x1, R6 ;  /* 0x0000000101067824 */ /* 0x004fc600078e0206 */
[----:B------:R0:W5:Y:S04]  /*0b10*/  LDL.U8 R22, [R10+-0x61] ;  /* 0xffff9f000a167983 */ /* 0x0001680000100000 */
[----:B------:R0:W5:Y:S01]  /*0b20*/  LDL.U8 R21, [R6+-0x61] ;  /* 0xffff9f0006157983 */ /* 0x0001620000100000 */
[----:B---3--:R-:W-:-:S05]  /*0b30*/  IMAD.IADD R8, R1, 0x1, R8 ;  /* 0x0000000101087824 */ /* 0x008fca00078e0208 */
[----:B------:R0:W5:Y:S01]  /*0b40*/  LDL.U8 R20, [R8+-0x61] ;  /* 0xffff9f0008147983 */ /* 0x0001620000100000 */
[----:B------:R-:W-:Y:S01]  /*0b50*/  ULOP3.LUT UR6, UR4, 0x7ffffffc, URZ, 0xc0, !UPT ;  /* 0x7ffffffc04067892 */ /* 0x000fe2000f8ec0ff */
[----:B------:R-:W-:Y:S01]  /*0b60*/  IMAD.MOV.U32 R23, RZ, RZ, 0x4e ;  /* 0x0000004eff177424 */ /* 0x000fe200078e00ff */
[----:B------:R-:W-:-:S04]  /*0b70*/  MOV R5, RZ ;  /* 0x000000ff00057202 */ /* 0x000fc80000000f00 */
[----:B------:R-:W-:Y:S01]  /*0b80*/  IMAD.U32 R11, RZ, RZ, UR6 ;  /* 0x00000006ff0b7e24 */ /* 0x000fe2000f8e00ff */
[----:B01----:R-:W-:-:S12]  /*0b90*/  UIADD3 UR7, UPT, UPT, -UR6, URZ, URZ ;  /* 0x000000ff06077290 */ /* 0x003fd8000fffe1ff */
.L_x_3:
[----:B------:R-:W0:Y:S08]  /*0ba0*/  LDC.S8 R6, c[0x3][R23+-0x3] ;  /* 0x00ffff4017067b82 */ /* 0x000e300000000200 */
[----:B------:R-:W1:Y:S08]  /*0bb0*/  LDC.S8 R8, c[0x3][R23+-0x2] ;  /* 0x00ffff8017087b82 */ /* 0x000e700000000200 */
[----:B------:R-:W2:Y:S08]  /*0bc0*/  LDC.S8 R10, c[0x3][R23+-0x1] ;  /* 0x00ffffc0170a7b82 */ /* 0x000eb00000000200 */
[----:B------:R-:W3:Y:S01]  /*0bd0*/  LDC.S8 R12, c[0x3][R23] ;  /* 0x00c00000170c7b82 */ /* 0x000ee20000000200 */
[----:B0-----:R-:W-:-:S06]  /*0be0*/  IMAD.IADD R6, R1, 0x1, R6 ;  /* 0x0000000101067824 */ /* 0x001fcc00078e0206 */
[----:B------:R-:W4:Y:S01]  /*0bf0*/  LDL.U8 R6, [R6+-0x61] ;  /* 0xffff9f0006067983 */ /* 0x000f220000100000 */
[----:B-1----:R-:W-:Y:S01]  /*0c00*/  IMAD.IADD R13, R1, 0x1, R8 ;  /* 0x00000001010d7824 */ /* 0x002fe200078e0208 */
[----:B-----5:R-:W-:-:S04]  /*0c10*/  LOP3.LUT R8, R22, 0xffff, RZ, 0xc0, !PT ;  /* 0x0000ffff16087812 */ /* 0x020fc800078ec0ff */
[----:B------:R0:W4:Y:S01]  /*0c20*/  LDL.U8 R22, [R13+-0x61] ;  /* 0xffff9f000d167983 */ /* 0x0001220000100000 */
[----:B--2---:R-:W-:Y:S01]  /*0c30*/  IMAD.IADD R15, R1, 0x1, R10 ;  /* 0x00000001010f7824 */ /* 0x004fe200078e020a */
[----:B------:R-:W-:-:S04]  /*0c40*/  LOP3.LUT R10, R21, 0xffff, RZ, 0xc0, !PT ;  /* 0x0000ffff150a7812 */ /* 0x000fc800078ec0ff */
[----:B------:R1:W2:Y:S01]  /*0c50*/  LDL.U8 R21, [R15+-0x61] ;  /* 0xffff9f000f157983 */ /* 0x0002a20000100000 */
[----:B---3--:R-:W-:Y:S01]  /*0c60*/  IMAD.IADD R14, R1, 0x1, R12 ;  /* 0x00000001010e7824 */ /* 0x008fe200078e020c */
[----:B------:R-:W-:-:S04]  /*0c70*/  LOP3.LUT R12, R20, 0xffff, RZ, 0xc0, !PT ;  /* 0x0000ffff140c7812 */ /* 0x000fc800078ec0ff */
[----:B------:R3:W2:Y:S01]  /*0c80*/  LDL.U8 R20, [R14+-0x61] ;  /* 0xffff9f000e147983 */ /* 0x0006a20000100000 */
[----:B------:R-:W-:Y:S02]  /*0c90*/  PRMT R8, R8, 0x8880, RZ ;  /* 0x0000888008087816 */ /* 0x000fe400000000ff */
[----:B0-----:R-:W-:Y:S02]  /*0ca0*/  PRMT R13, R10, 0x8880, RZ ;  /* 0x000088800a0d7816 */ /* 0x001fe400000000ff */
[----:B-1----:R-:W-:Y:S02]  /*0cb0*/  PRMT R15, R12, 0x8880, RZ ;  /* 0x000088800c0f7816 */ /* 0x002fe400000000ff */
[----:B------:R-:W-:Y:S01]  /*0cc0*/  PRMT R10, R10, 0x8880, RZ ;  /* 0x000088800a0a7816 */ /* 0x000fe200000000ff */
[----:B------:R-:W-:Y:S01]  /*0cd0*/  IMAD R8, R8, 0x1a, R13 ;  /* 0x0000001a08087824 */ /* 0x000fe200078e020d */
[----:B------:R-:W-:-:S03]  /*0ce0*/  PRMT R12, R12, 0x8880, RZ ;  /* 0x000088800c0c7816 */ /* 0x000fc600000000ff */
[--C-:B---3--:R-:W-:Y:S02]  /*0cf0*/  IMAD R14, R8, 0x1a, R15.reuse ;  /* 0x0000001a080e7824 */ /* 0x108fe400078e020f */
[----:B------:R-:W-:Y:S01]  /*0d00*/  IMAD R10, R10, 0x1a, R15 ;  /* 0x0000001a0a0a7824 */ /* 0x000fe200078e020f */
[C---:B----4-:R-:W-:Y:S02]  /*0d10*/  PRMT R13, R6.reuse, 0x8880, RZ ;  /* 0x00008880060d7816 */ /* 0x050fe400000000ff */
[----:B------:R-:W-:Y:S02]  /*0d20*/  PRMT R8, R6, 0x8880, RZ ;  /* 0x0000888006087816 */ /* 0x000fe400000000ff */
[----:B------:R-:W-:Y:S02]  /*0d30*/  MOV R6, R12 ;  /* 0x0000000c00067202 */ /* 0x000fe40000000f00 */
[----:B------:R-:W-:Y:S01]  /*0d40*/  PRMT R15, R22, 0x8880, RZ ;  /* 0x00008880160f7816 */ /* 0x000fe200000000ff */
[----:B------:R-:W-:-:S02]  /*0d50*/  IMAD R10, R10, 0x1a, R13 ;  /* 0x0000001a0a0a7824 */ /* 0x000fc400078e020d */
[--C-:B------:R-:W-:Y:S02]  /*0d60*/  IMAD R14, R14, 0x1a, R13.reuse ;  /* 0x0000001a0e0e7824 */ /* 0x100fe400078e020d */
[----:B------:R-:W-:Y:S01]  /*0d70*/  IMAD R6, R6, 0x1a, R13 ;  /* 0x0000001a06067824 */ /* 0x000fe200078e020d */
[----:B------:R-:W-:Y:S01]  /*0d80*/  IADD3 R13, P0, PT, RZ, RZ, RZ ;  /* 0x000000ffff0d7210 */ /* 0x000fe20007f1e0ff */
[--C-:B------:R-:W-:Y:S01]  /*0d90*/  IMAD R8, R8, 0x1a, R15.reuse ;  /* 0x0000001a08087824 */ /* 0x100fe200078e020f */
[----:B--2---:R-:W-:Y:S01]  /*0da0*/  PRMT R17, R21, 0x8880, RZ ;  /* 0x0000888015117816 */ /* 0x004fe200000000ff */
[--C-:B------:R-:W-:Y:S01]  /*0db0*/  IMAD R24, R10, 0x1a, R15.reuse ;  /* 0x0000001a0a187824 */ /* 0x100fe200078e020f */
[----:B------:R-:W-:Y:S01]  /*0dc0*/  IADD3.X R10, PT, PT, R14, -0x1b0e07, RZ, P0, !PT ;  /* 0xffe4f1f90e0a7810 */ /* 0x000fe200007fe4ff */
[----:B------:R-:W-:Y:S01]  /*0dd0*/  IMAD R12, R6, 0x1a, R15 ;  /* 0x0000001a060c7824 */ /* 0x000fe200078e020f */
[----:B------:R-:W-:Y:S01]  /*0de0*/  PRMT R16, R20, 0x8880, RZ ;  /* 0x0000888014107816 */ /* 0x000fe200000000ff */
[--C-:B------:R-:W-:Y:S01]  /*0df0*/  IMAD R15, R8, 0x1a, R17.reuse ;  /* 0x0000001a080f7824 */ /* 0x100fe200078e0211 */
[----:B------:R-:W-:Y:S01]  /*0e00*/  IADD3.X R24, PT, PT, R24, -0x1b0e07, RZ, P0, !PT ;  /* 0xffe4f1f918187810 */ /* 0x000fe200007fe4ff */
[----:B------:R-:W-:-:S02]  /*0e10*/  IMAD R8, R12, 0x1a, R17 ;  /* 0x0000001a0c087824 */ /* 0x000fc400078e0211 */
[----:B------:R-:W-:Y:S01]  /*0e20*/  IMAD.MOV.U32 R6, RZ, RZ, R16 ;  /* 0x000000ffff067224 */ /* 0x000fe200078e0010 */
[----:B------:R-:W-:-:S03]  /*0e30*/  SHF.R.S64 R16, R13, 0x1e, R10 ;  /* 0x0000001e0d107819 */ /* 0x000fc6000000100a */
[----:B------:R-:W-:Y:S01]  /*0e40*/  IMAD R6, R15, 0x1a, R6 ;  /* 0x0000001a0f067824 */ /* 0x000fe200078e0206 */
[----:B------:R-:W-:Y:S02]  /*0e50*/  SHF.R.S64 R12, R13, 0x1e, R24 ;  /* 0x0000001e0d0c7819 */ /* 0x000fe40000001018 */
[----:B------:R-:W-:Y:S02]  /*0e60*/  IADD3 R16, P1, PT, R16, UR12, RZ ;  /* 0x0000000c10107c10 */ /* 0x000fe4000ff3e0ff */
[----:B------:R-:W-:Y:S02]  /*0e70*/  IADD3.X R8, PT, PT, R8, -0x1b0e07, RZ, P0, !PT ;  /* 0xffe4f1f908087810 */ /* 0x000fe400007fe4ff */
[----:B------:R-:W-:Y:S02]  /*0e80*/  IADD3.X R6, PT, PT, R6, -0x1b0e07, RZ, P0, !PT ;  /* 0xffe4f1f906067810 */ /* 0x000fe400007fe4ff */
[----:B------:R-:W-:Y:S02]  /*0e90*/  IADD3 R12, P0, PT, R12, UR12, RZ ;  /* 0x0000000c0c0c7c10 */ /* 0x000fe4000ff1e0ff */
[----:B------:R-:W-:-:S02]  /*0ea0*/  LEA.HI.X.SX32 R17, R10, UR13, 0x2, P1 ;  /* 0x0000000d0a117c11 */ /* 0x000fc400088f16ff */
[C---:B------:R-:W-:Y:S02]  /*0eb0*/  SHF.R.S64 R14, R13.reuse, 0x1e, R8 ;  /* 0x0000001e0d0e7819 */ /* 0x040fe40000001008 */
[----:B------:R-:W-:Y:S01]  /*0ec0*/  SHF.R.S64 R18, R13, 0x1e, R6 ;  /* 0x0000001e0d127819 */ /* 0x000fe20000001006 */
[----:B------:R-:W2:Y:S01]  /*0ed0*/  LDG.E R16, desc[UR8][R16.64] ;  /* 0x0000000810107981 */ /* 0x000ea2000c1e1900 */
[----:B------:R-:W-:Y:S02]  /*0ee0*/  LEA.HI.X.SX32 R13, R24, UR13, 0x2, P0 ;  /* 0x0000000d180d7c11 */ /* 0x000fe400080f16ff */
[----:B------:R-:W-:Y:S02]  /*0ef0*/  IADD3 R14, P0, PT, R14, UR12, RZ ;  /* 0x0000000c0e0e7c10 */ /* 0x000fe4000ff1e0ff */
[----:B------:R-:W-:Y:S01]  /*0f00*/  IADD3 R18, P1, PT, R18, UR12, RZ ;  /* 0x0000000c12127c10 */ /* 0x000fe2000ff3e0ff */
[----:B------:R-:W3:Y:S01]  /*0f10*/  LDG.E R12, desc[UR8][R12.64] ;  /* 0x000000080c0c7981 */ /* 0x000ee2000c1e1900 */
[----:B------:R-:W-:-:S02]  /*0f20*/  LEA.HI.X.SX32 R15, R8, UR13, 0x2, P0 ;  /* 0x0000000d080f7c11 */ /* 0x000fc400080f16ff */
[----:B------:R-:W-:-:S03]  /*0f30*/  LEA.HI.X.SX32 R19, R6, UR13, 0x2, P1 ;  /* 0x0000000d06137c11 */ /* 0x000fc600088f16ff */
[----:B------:R-:W4:Y:S04]  /*0f40*/  LDG.E R14, desc[UR8][R14.64] ;  /* 0x000000080e0e7981 */ /* 0x000f28000c1e1900 */
[----:B------:R-:W4:Y:S01]  /*0f50*/  LDG.E R18, desc[UR8][R18.64] ;  /* 0x0000000812127981 */ /* 0x000f22000c1e1900 */
[----:B------:R-:W-:-:S04]  /*0f60*/  UIADD3 UR7, UPT, UPT, UR7, 0x4, URZ ;  /* 0x0000000407077890 */ /* 0x000fc8000fffe0ff */
[----:B------:R-:W-:Y:S01]  /*0f70*/  UISETP.NE.AND UP0, UPT, UR7, URZ, UPT ;  /* 0x000000ff0700728c */ /* 0x000fe2000bf05270 */
[----:B------:R-:W-:Y:S02]  /*0f80*/  VIADD R23, R23, 0x4 ;  /* 0x0000000417177836 */ /* 0x000fe40000000000 */
[----:B--2---:R-:W-:-:S04]  /*0f90*/  FADD R5, R16, R5 ;  /* 0x0000000510057221 */ /* 0x004fc80000000000 */
[----:B---3--:R-:W-:-:S04]  /*0fa0*/  FADD R5, R5, R12 ;  /* 0x0000000c05057221 */ /* 0x008fc80000000000 */
[----:B----4-:R-:W-:-:S04]  /*0fb0*/  FADD R5, R5, R14 ;  /* 0x0000000e05057221 */ /* 0x010fc80000000000 */
[----:B------:R-:W-:Y:S01]  /*0fc0*/  FADD R5, R5, R18 ;  /* 0x0000001205057221 */ /* 0x000fe20000000000 */
[----:B------:R-:W-:Y:S06]  /*0fd0*/  BRA.U UP0, `(.L_x_3) ;  /* 0xfffffff900f07547 */ /* 0x000fec000b83ffff */
.L_x_2:
[----:B------:R-:W-:Y:S05]  /*0fe0*/  BRA.U !UP1, `(.L_x_1) ;  /* 0x0000000509087547 */ /* 0x000fea000b800000 */
[----:B------:R-:W-:Y:S02]  /*0ff0*/  UISETP.NE.AND UP0, UPT, UR5, 0x1, UPT ;  /* 0x000000010500788c */ /* 0x000fe4000bf05270 */
[----:B------:R-:W-:-:S04]  /*1000*/  ULOP3.LUT UR4, UR4, 0x1, URZ, 0xc0, !UPT ;  /* 0x0000000104047892 */ /* 0x000fc8000f8ec0ff */
[----:B------:R-:W-:-:S03]  /*1010*/  UISETP.NE.U32.AND UP1, UPT, UR4, 0x1, UPT ;  /* 0x000000010400788c */ /* 0x000fc6000bf25070 */
[----:B------:R-:W-:Y:S08]  /*1020*/  BRA.U !UP0, `(.L_x_4) ;  /* 0x0000000108987547 */ /* 0x000ff0000b800000 */
[----:B------:R-:W0:Y:S01]  /*1030*/  LDC.S8 R8, c[0x3][R11+0x49] ;  /* 0x00c012400b087b82 */ /* 0x000e220000000200 */
[----:B------:R-:W1:Y:S07]  /*1040*/  LDCU.64 UR4, c[0x0][0x390] ;  /* 0x00007200ff0477ac */ /* 0x000e6e0008000a00 */
[----:B------:R-:W2:Y:S08]  /*1050*/  LDC.S8 R6, c[0x3][R11+0x48] ;  /* 0x00c012000b067b82 */ /* 0x000eb00000000200 */
[----:B------:R-:W3:Y:S08]  /*1060*/  LDC.S8 R10, c[0x3][R11+0x4a] ;  /* 0x00c012800b0a7b82 */ /* 0x000ef00000000200 */
[----:B------:R-:W4:Y:S01]  /*1070*/  LDC.S8 R12, c[0x3][R11+0x4b] ;  /* 0x00c012c00b0c7b82 */ /* 0x000f220000000200 */
[----:B0-----:R-:W-:-:S06]  /*1080*/  IMAD.IADD R8, R1, 0x1, R8 ;  /* 0x0000000101087824 */ /* 0x001fcc00078e0208 */
[----:B------:R-:W5:Y:S01]  /*1090*/  LDL.U8 R8, [R8+-0x61] ;  /* 0xffff9f0008087983 */ /* 0x000f620000100000 */
[----:B------:R-:W0:Y:S01]  /*10a0*/  LDC.S8 R14, c[0x3][R11+0x4c] ;  /* 0x00c013000b0e7b82 */ /* 0x000e220000000200 */
[----:B--2---:R-:W-:-:S06]  /*10b0*/  IMAD.IADD R6, R1, 0x1, R6 ;  /* 0x0000000101067824 */ /* 0x004fcc00078e0206 */
[----:B------:R-:W2:Y:S01]  /*10c0*/  LDL.S8 R6, [R6+-0x61] ;  /* 0xffff9f0006067983 */ /* 0x000ea20000100200 */
[----:B---3--:R-:W-:-:S06]  /*10d0*/  IMAD.IADD R10, R1, 0x1, R10 ;  /* 0x00000001010a7824 */ /* 0x008fcc00078e020a */
[----:B------:R-:W3:Y:S01]  /*10e0*/  LDL.S8 R10, [R10+-0x61] ;  /* 0xffff9f000a0a7983 */ /* 0x000ee20000100200 */
[----:B----4-:R-:W-:-:S06]  /*10f0*/  IADD3 R12, PT, PT, R1, R12, RZ ;  /* 0x0000000c010c7210 */ /* 0x010fcc0007ffe0ff */
[----:B------:R-:W4:Y:S01]  /*1100*/  LDL.S8 R12, [R12+-0x61] ;  /* 0xffff9f000c0c7983 */ /* 0x000f220000100200 */
[----:B0-----:R-:W-:-:S06]  /*1110*/  IMAD.IADD R14, R1, 0x1, R14 ;  /* 0x00000001010e7824 */ /* 0x001fcc00078e020e */
[----:B------:R-:W4:Y:S01]  /*1120*/  LDL.S8 R14, [R14+-0x61] ;  /* 0xffff9f000e0e7983 */ /* 0x000f220000100200 */
[C---:B-----5:R-:W-:Y:S02]  /*1130*/  PRMT R13, R8.reuse, 0x8880, RZ ;  /* 0x00008880080d7816 */ /* 0x060fe400000000ff */
[----:B------:R-:W-:-:S03]  /*1140*/  PRMT R15, R8, 0x8880, RZ ;  /* 0x00008880080f7816 */ /* 0x000fc600000000ff */
[----:B--2---:R-:W-:Y:S02]  /*1150*/  IMAD R13, R6, 0x1a, R13 ;  /* 0x0000001a060d7824 */ /* 0x004fe400078e020d */
[--C-:B---3--:R-:W-:Y:S02]  /*1160*/  IMAD R15, R15, 0x1a, R10.reuse ;  /* 0x0000001a0f0f7824 */ /* 0x108fe400078e020a */
[----:B------:R-:W-:Y:S02]  /*1170*/  IMAD R13, R13, 0x1a, R10 ;  /* 0x0000001a0d0d7824 */ /* 0x000fe400078e020a */
[--C-:B----4-:R-:W-:Y:S02]  /*1180*/  IMAD R15, R15, 0x1a, R12.reuse ;  /* 0x0000001a0f0f7824 */ /* 0x110fe400078e020c */
[----:B------:R-:W-:Y:S01]  /*1190*/  IMAD R8, R13, 0x1a, R12 ;  /* 0x0000001a0d087824 */ /* 0x000fe200078e020c */
[----:B------:R-:W-:-:S04]  /*11a0*/  IADD3 R13, P0, PT, RZ, RZ, RZ ;  /* 0x000000ffff0d7210 */ /* 0x000fc80007f1e0ff */
[----:B------:R-:W-:Y:S01]  /*11b0*/  IADD3.X R8, PT, PT, R8, -0x1b0e07, RZ, P0, !PT ;  /* 0xffe4f1f908087810 */ /* 0x000fe200007fe4ff */
[----:B------:R-:W-:-:S03]  /*11c0*/  IMAD R6, R15, 0x1a, R14 ;  /* 0x0000001a0f067824 */ /* 0x000fc600078e020e */
[C---:B------:R-:W-:Y:S02]  /*11d0*/  SHF.R.S64 R12, R13.reuse, 0x1e, R8 ;  /* 0x0000001e0d0c7819 */ /* 0x040fe40000001008 */
[----:B------:R-:W-:Y:S02]  /*11e0*/  IADD3.X R6, PT, PT, R6, -0x1b0e07, RZ, P0, !PT ;  /* 0xffe4f1f906067810 */ /* 0x000fe400007fe4ff */
[----:B-1----:R-:W-:Y:S02]  /*11f0*/  IADD3 R12, P0, PT, R12, UR4, RZ ;  /* 0x000000040c0c7c10 */ /* 0x002fe4000ff1e0ff */
[----:B------:R-:W-:Y:S02]  /*1200*/  SHF.R.S64 R14, R13, 0x1e, R6 ;  /* 0x0000001e0d0e7819 */ /* 0x000fe40000001006 */
[----:B------:R-:W-:Y:S02]  /*1210*/  LEA.HI.X.SX32 R13, R8, UR5, 0x2, P0 ;  /* 0x00000005080d7c11 */ /* 0x000fe400080f16ff */
[----:B------:R-:W-:-:S03]  /*1220*/  IADD3 R14, P1, PT, R14, UR4, RZ ;  /* 0x000000040e0e7c10 */ /* 0x000fc6000ff3e0ff */
[----:B------:R-:W2:Y:S01]  /*1230*/  LDG.E R12, desc[UR8][R12.64] ;  /* 0x000000080c0c7981 */ /* 0x000ea2000c1e1900 */
[----:B------:R-:W-:-:S05]  /*1240*/  LEA.HI.X.SX32 R15, R6, UR5, 0x2, P1 ;  /* 0x00000005060f7c11 */ /* 0x000fca00088f16ff */
[----:B------:R-:W3:Y:S01]  /*1250*/  LDG.E R14, desc[UR8][R14.64] ;  /* 0x000000080e0e7981 */ /* 0x000ee2000c1e1900 */
[----:B------:R-:W-:Y:S02]  /*1260*/  VIADD R11, R11, 0x2 ;  /* 0x000000020b0b7836 */ /* 0x000fe40000000000 */
[----:B--2---:R-:W-:-:S04]  /*1270*/  FADD R5, R5, R12 ;  /* 0x0000000c05057221 */ /* 0x004fc80000000000 */
[----:B---3--:R-:W-:-:S07]  /*1280*/  FADD R5, R5, R14 ;  /* 0x0000000e05057221 */ /* 0x008fce0000000000 */
.L_x_4:
[----:B------:R-:W-:Y:S05]  /*1290*/  BRA.U UP1, `(.L_x_1) ;  /* 0x00000001015c7547 */ /* 0x000fea000b800000 */
[----:B------:R-:W0:Y:S01]  /*12a0*/  LDC.S8 R6, c[0x3][R11+0x48] ;  /* 0x00c012000b067b82 */ /* 0x000e220000000200 */
[----:B------:R-:W1:Y:S07]  /*12b0*/  LDCU.64 UR4, c[0x0][0x390] ;  /* 0x00007200ff0477ac */ /* 0x000e6e0008000a00 */
[----:B------:R-:W2:Y:S08]  /*12c0*/  LDC.S8 R8, c[0x3][R11+0x49] ;  /* 0x00c012400b087b82 */ /* 0x000eb00000000200 */
[----:B------:R-:W3:Y:S08]  /*12d0*/  LDC.S8 R10, c[0x3][R11+0x4a] ;  /* 0x00c012800b0a7b82 */ /* 0x000ef00000000200 */
[----:B------:R-:W4:Y:S01]  /*12e0*/  LDC.S8 R12, c[0x3][R11+0x4b] ;  /* 0x00c012c00b0c7b82 */ /* 0x000f220000000200 */
[----:B0-----:R-:W-:-:S05]  /*12f0*/  IMAD.IADD R15, R1, 0x1, R6 ;  /* 0x00000001010f7824 */ /* 0x001fca00078e0206 */
[----:B------:R-:W5:Y:S01]  /*1300*/  LDL.S8 R6, [R15+-0x61] ;  /* 0xffff9f000f067983 */ /* 0x000f620000100200 */
[----:B--2---:R-:W-:-:S05]  /*1310*/  IMAD.IADD R14, R1, 0x1, R8 ;  /* 0x00000001010e7824 */ /* 0x004fca00078e0208 */
[----:B------:R-:W5:Y:S01]  /*1320*/  LDL.S8 R13, [R14+-0x61] ;  /* 0xffff9f000e0d7983 */ /* 0x000f620000100200 */
[----:B---3--:R-:W-:-:S06]  /*1330*/  IMAD.IADD R8, R1, 0x1, R10 ;  /* 0x0000000101087824 */ /* 0x008fcc00078e020a */
[----:B------:R-:W2:Y:S01]  /*1340*/  LDL.S8 R8, [R8+-0x61] ;  /* 0xffff9f0008087983 */ /* 0x000ea20000100200 */
[----:B----4-:R-:W-:-:S05]  /*1350*/  IADD3 R12, PT, PT, R1, R12, RZ ;  /* 0x0000000c010c7210 */ /* 0x010fca0007ffe0ff */
[----:B------:R-:W3:Y:S01]  /*1360*/  LDL.S8 R10, [R12+-0x61] ;  /* 0xffff9f000c0a7983 */ /* 0x000ee20000100200 */
[----:B------:R-:W-:Y:S01]  /*1370*/  IADD3 R11, P0, PT, RZ, RZ, RZ ;  /* 0x000000ffff0b7210 */ /* 0x000fe20007f1e0ff */
[----:B-----5:R-:W-:-:S04]  /*1380*/  IMAD R13, R6, 0x1a, R13 ;  /* 0x0000001a060d7824 */ /* 0x020fc800078e020d */
[----:B--2---:R-:W-:-:S04]  /*1390*/  IMAD R13, R13, 0x1a, R8 ;  /* 0x0000001a0d0d7824 */ /* 0x004fc800078e0208 */
[----:B---3--:R-:W-:-:S05]  /*13a0*/  IMAD R6, R13, 0x1a, R10 ;  /* 0x0000001a0d067824 */ /* 0x008fca00078e020a */
[----:B------:R-:W-:-:S04]  /*13b0*/  IADD3.X R6, PT, PT, R6, -0x1b0e07, RZ, P0, !PT ;  /* 0xffe4f1f906067810 */ /* 0x000fc800007fe4ff */
[----:B------:R-:W-:-:S04]  /*13c0*/  SHF.R.S64 R10, R11, 0x1e, R6 ;  /* 0x0000001e0b0a7819 */ /* 0x000fc80000001006 */
[----:B-1----:R-:W-:-:S04]  /*13d0*/  IADD3 R10, P0, PT, R10, UR4, RZ ;  /* 0x000000040a0a7c10 */ /* 0x002fc8000ff1e0ff */
[----:B------:R-:W-:-:S05]  /*13e0*/  LEA.HI.X.SX32 R11, R6, UR5, 0x2, P0 ;  /* 0x00000005060b7c11 */ /* 0x000fca00080f16ff */
[----:B------:R-:W2:Y:S02]  /*13f0*/  LDG.E R10, desc[UR8][R10.64] ;  /* 0x000000080a0a7981 */ /* 0x000ea4000c1e1900 */
[----:B--2---:R-:W-:-:S07]  /*1400*/  FADD R5, R5, R10 ;  /* 0x0000000a05057221 */ /* 0x004fce0000000000 */
.L_x_1:
[----:B0-----:R-:W2:Y:S04]  /*1410*/  LDL.U8 R6, [R1] ;  /* 0x0000000001067983 */ /* 0x001ea80000100000 */
[----:B------:R-:W3:Y:S04]  /*1420*/  LDL.U8 R8, [R1+0x1] ;  /* 0x0000010001087983 */ /* 0x000ee80000100000 */
[----:B------:R-:W4:Y:S04]  /*1430*/  LDL.U8 R10, [R1+0x2] ;  /* 0x00000200010a7983 */ /* 0x000f280000100000 */
[----:B------:R-:W5:Y:S04]  /*1440*/  LDL.U8 R12, [R1+0x3] ;  /* 0x00000300010c7983 */ /* 0x000f680000100000 */
        /* <DEDUP_REMOVED lines=15> */
[----:B--2---:R-:W-:Y:S04]  /*1540*/  STL.U8 [R1+0x1a], R6 ;  /* 0x00001a0601007387 */ /* 0x004fe80000100000 */
[----:B---3--:R0:W-:Y:S04]  /*1550*/  STL.U8 [R1+0x1b], R8 ;  /* 0x00001b0801007387 */ /* 0x0081e80000100000 */
[----:B----4-:R1:W-:Y:S04]  /*1560*/  STL.U8 [R1+0x1c], R10 ;  /* 0x00001c0a01007387 */ /* 0x0103e80000100000 */
[----:B-----5:R2:W-:Y:S04]  /*1570*/  STL.U8 [R1+0x1d], R12 ;  /* 0x00001d0c01007387 */ /* 0x0205e80000100000 */
[----:B------:R3:W-:Y:S04]  /*1580*/  STL.U8 [R1+0x1e], R14 ;  /* 0x00001e0e01007387 */ /* 0x0007e80000100000 */
[----:B------:R4:W-:Y:S04]  /*1590*/  STL.U8 [R1+0x1f], R16 ;  /* 0x00001f1001007387 */ /* 0x0009e80000100000 */
[----:B------:R5:W-:Y:S04]  /*15a0*/  STL.U8 [R1+0x20], R18 ;  /* 0x0000201201007387 */ /* 0x000be80000100000 */
[----:B0-----:R-:W5:Y:S04]  /*15b0*/  LDL.U8 R8, [R1+0xc] ;  /* 0x00000c0001087983 */ /* 0x001f680000100000 */
[----:B-1----:R-:W5:Y:S04]  /*15c0*/  LDL.U8 R10, [R1+0xd] ;  /* 0x00000d00010a7983 */ /* 0x002f680000100000 */
[----:B--2---:R-:W2:Y:S04]  /*15d0*/  LDL.U8 R12, [R1+0xe] ;  /* 0x00000e00010c7983 */ /* 0x004ea80000100000 */
[----:B---3--:R-:W3:Y:S04]  /*15e0*/  LDL.U8 R14, [R1+0xf] ;  /* 0x00000f00010e7983 */ /* 0x008ee80000100000 */
[----:B----4-:R-:W4:Y:S04]  /*15f0*/  LDL.U8 R16, [R1+0x10] ;  /* 0x0000100001107983 */ /* 0x010f280000100000 */
[----:B-----5:R-:W5:Y:S04]  /*1600*/  LDL.U8 R18, [R1+0x11] ;  /* 0x0000110001127983 */ /* 0x020f680000100000 */
[----:B------:R-:W5:Y:S04]  /*1610*/  LDL.U8 R6, [R1+0x19] ;  /* 0x0000190001067983 */ /* 0x000f680000100000 */
[----:B------:R0:W-:Y:S04]  /*1620*/  STL.U8 [R1+0x21], R20 ;  /* 0x0000211401007387 */ /* 0x0001e80000100000 */
        /* <DEDUP_REMOVED lines=10> */
[----:B------:R0:W-:Y:S01]  /*16d0*/  STL.U8 [R1+0x32], R23 ;  /* 0x0000321701007387 */ /* 0x0001e20000100000 */
[----:B------:R-:W-:-:S03]  /*16e0*/  UISETP.GT.AND UP0, UPT, UR10, 0x3, UPT ;  /* 0x000000030a00788c */ /* 0x000fc6000bf04270 */
[----:B------:R0:W-:Y:S04]  /*16f0*/  STL.U8 [R1+0x26], R8 ;  /* 0x0000260801007387 */ /* 0x0001e80000100000 */
[----:B------:R0:W-:Y:S04]  /*1700*/  STL.U8 [R1+0x27], R10 ;  /* 0x0000270a01007387 */ /* 0x0001e80000100000 */
[----:B--2---:R0:W-:Y:S04]  /*1710*/  STL.U8 [R1+0x28], R12 ;  /* 0x0000280c01007387 */ /* 0x0041e80000100000 */
[----:B---3--:R0:W-:Y:S04]  /*1720*/  STL.U8 [R1+0x29], R14 ;  /* 0x0000290e01007387 */ /* 0x0081e80000100000 */
[----:B----4-:R0:W-:Y:S04]  /*1730*/  STL.U8 [R1+0x2a], R16 ;  /* 0x00002a1001007387 */ /* 0x0101e80000100000 */
[----:B-----5:R0:W-:Y:S04]  /*1740*/  STL.U8 [R1+0x2b], R18 ;  /* 0x00002b1201007387 */ /* 0x0201e80000100000 */
[----:B------:R0:W-:Y:S01]  /*1750*/  STL.U8 [R1+0x33], R6 ;  /* 0x0000330601007387 */ /* 0x0001e20000100000 */
[----:B------:R-:W-:Y:S05]  /*1760*/  BRA.U UP0, `(.L_x_5) ;  /* 0x0000000500cc7547 */ /* 0x000fea000b800000 */
[----:B0-----:R-:W-:Y:S01]  /*1770*/  IMAD.MOV.U32 R15, RZ, RZ, R5 ;  /* 0x000000ffff0f7224 */ /* 0x001fe200078e0005 */
[----:B------:R-:W-:-:S06]  /*1780*/  UMOV UR4, URZ ;  /* 0x000000ff00047c82 */ /* 0x000fcc0008000000 */
.L_x_11:
[----:B01----:R-:W-:Y:S01]  /*1790*/  SHF.R.U32.HI R6, RZ, 0x2, R3 ;  /* 0x00000002ff067819 */ /* 0x003fe20000011603 */
[----:B------:R-:W-:Y:S01]  /*17a0*/  VIADD R9, R9, 0x587c5 ;  /* 0x000587c509097836 */ /* 0x000fe20000000000 */
[----:B------:R-:W-:Y:S01]  /*17b0*/  BSSY.RECONVERGENT B0, `(.L_x_6) ;  /* 0x0000025000007945 */ /* 0x000fe20003800200 */
[----:B------:R-:W-:Y:S01]  /*17c0*/  IMAD.MOV.U32 R10, RZ, RZ, R0 ;  /* 0x000000ffff0a7224 */ /* 0x000fe200078e0000 */
[----:B------:R-:W-:Y:S01]  /*17d0*/  LOP3.LUT R6, R6, R3, RZ, 0x3c, !PT ;  /* 0x0000000306067212 */ /* 0x000fe200078e3cff */
[----:B------:R-:W-:Y:S01]  /*17e0*/  IMAD.SHL.U32 R3, R0, 0x10, RZ ;  /* 0x0000001000037824 */ /* 0x000fe200078e00ff */
[----:B------:R-:W-:-:S03]  /*17f0*/  UIADD3 UR4, UPT, UPT, UR4, 0x1, URZ ;  /* 0x0000000104047890 */ /* 0x000fc6000fffe0ff */
[----:B------:R-:W-:Y:S01]  /*1800*/  IMAD.SHL.U32 R8, R6, 0x2, RZ ;  /* 0x0000000206087824 */ /* 0x000fe200078e00ff */
[----:B------:R-:W-:-:S04]  /*1810*/  UISETP.NE.AND UP0, UPT, UR4, 0x4e20, UPT ;  /* 0x00004e200400788c */ /* 0x000fc8000bf05270 */
[----:B------:R-:W-:Y:S01]  /*1820*/  LOP3.LUT R3, R0, R3, R8, 0x96, !PT ;  /* 0x0000000300037212 */ /* 0x000fe200078e9608 */
[----:B------:R-:W-:-:S03]  /*1830*/  IMAD.MOV.U32 R8, RZ, RZ, R2 ;  /* 0x000000ffff087224 */ /* 0x000fc600078e0002 */
[----:B------:R-:W-:-:S04]  /*1840*/  LOP3.LUT R0, R3, R6, RZ, 0x3c, !PT ;  /* 0x0000000603007212 */ /* 0x000fc800078e3cff */
[----:B------:R-:W-:-:S05]  /*1850*/  IADD3 R6, PT, PT, R0, R9, RZ ;  /* 0x0000000900067210 */ /* 0x000fca0007ffe0ff */
[----:B------:R-:W-:-:S05]  /*1860*/  IMAD.HI.U32 R3, R6, 0x4ec4ec4f, RZ ;  /* 0x4ec4ec4f06037827 */ /* 0x000fca00078e00ff */
[----:B------:R-:W-:-:S05]  /*1870*/  SHF.R.U32.HI R3, RZ, 0x3, R3 ;  /* 0x00000003ff037819 */ /* 0x000fca0000011603 */
[----:B------:R-:W-:Y:S02]  /*1880*/  IMAD R6, R3, -0x1a, R6 ;  /* 0xffffffe603067824 */ /* 0x000fe400078e0206 */
[----:B------:R-:W-:Y:S02]  /*1890*/  IMAD.MOV.U32 R3, RZ, RZ, R7 ;  /* 0x000000ffff037224 */ /* 0x000fe400078e0007 */
[----:B------:R-:W-:Y:S02]  /*18a0*/  IMAD.MOV.U32 R7, RZ, RZ, R4 ;  /* 0x000000ffff077224 */ /* 0x000fe400078e0004 */
[----:B------:R-:W-:Y:S02]  /*18b0*/  IMAD.MOV.U32 R2, RZ, RZ, R3 ;  /* 0x000000ffff027224 */ /* 0x000fe400078e0003 */
[----:B------:R-:W-:-:S07]  /*18c0*/  IMAD.MOV.U32 R4, RZ, RZ, R10 ;  /* 0x000000ffff047224 */ /* 0x000fce00078e000a */
.L_x_7:
[----:B------:R-:W-:Y:S01]  /*18d0*/  SHF.R.U32.HI R3, RZ, 0x2, R8 ;  /* 0x00000002ff037819 */ /* 0x000fe20000011608 */
[----:B------:R-:W-:Y:S02]  /*18e0*/  VIADD R9, R9, 0x587c5 ;  /* 0x000587c509097836 */ /* 0x000fe40000000000 */
[----:B------:R-:W-:Y:S01]  /*18f0*/  IMAD.MOV.U32 R12, RZ, RZ, R2 ;  /* 0x000000ffff0c7224 */ /* 0x000fe200078e0002 */
[----:B------:R-:W-:Y:S01]  /*1900*/  LOP3.LUT R3, R3, R8, RZ, 0x3c, !PT ;  /* 0x0000000803037212 */ /* 0x000fe200078e3cff */
[----:B------:R-:W-:Y:S01]  /*1910*/  IMAD.MOV.U32 R2, RZ, RZ, R7 ;  /* 0x000000ffff027224 */ /* 0x000fe200078e0007 */
[----:B------:R-:W-:Y:S02]  /*1920*/  SHF.L.U32 R8, R0, 0x4, RZ ;  /* 0x0000000400087819 */ /* 0x000fe400000006ff */
[----:B------:R-:W-:Y:S01]  /*1930*/  MOV R7, R4 ;  /* 0x0000000400077202 */ /* 0x000fe20000000f00 */
[----:B------:R-:W-:Y:S02]  /*1940*/  IMAD.SHL.U32 R11, R3, 0x2, RZ ;  /* 0x00000002030b7824 */ /* 0x000fe400078e00ff */
[----:B------:R-:W-:-:S03]  /*1950*/  IMAD.MOV.U32 R4, RZ, RZ, R0 ;  /* 0x000000ffff047224 */ /* 0x000fc600078e0000 */
[----:B------:R-:W-:-:S04]  /*1960*/  LOP3.LUT R8, R0, R8, R11, 0x96, !PT ;  /* 0x0000000800087212 */ /* 0x000fc800078e960b */
[----:B------:R-:W-:-:S05]  /*1970*/  LOP3.LUT R10, R8, R3, RZ, 0x3c, !PT ;  /* 0x00000003080a7212 */ /* 0x000fca00078e3cff */
[--C-:B------:R-:W-:Y:S02]  /*1980*/  IMAD.IADD R3, R9, 0x1, R10.reuse ;  /* 0x0000000109037824 */ /* 0x100fe400078e020a */
[----:B------:R-:W-:Y:S02]  /*1990*/  IMAD.MOV.U32 R0, RZ, RZ, R10 ;  /* 0x000000ffff007224 */ /* 0x000fe400078e000a */
[----:B------:R-:W-:-:S05]  /*19a0*/  IMAD.HI.U32 R8, R3, 0x4ec4ec4f, RZ ;  /* 0x4ec4ec4f03087827 */ /* 0x000fca00078e00ff */
[----:B------:R-:W-:-:S05]  /*19b0*/  SHF.R.U32.HI R8, RZ, 0x3, R8 ;  /* 0x00000003ff087819 */ /* 0x000fca0000011608 */
[----:B------:R-:W-:Y:S02]  /*19c0*/  IMAD R3, R8, -0x1a, R3 ;  /* 0xffffffe608037824 */ /* 0x000fe400078e0203 */
[----:B------:R-:W-:-:S03]  /*19d0*/  IMAD.MOV.U32 R8, RZ, RZ, R12 ;  /* 0x000000ffff087224 */ /* 0x000fc600078e000c */
[----:B------:R-:W-:-:S13]  /*19e0*/  ISETP.NE.AND P0, PT, R6, R3, PT ;  /* 0x000000030600720c */ /* 0x000fda0003f05270 */
[----:B------:R-:W-:Y:S05]  /*19f0*/  @!P0 BRA `(.L_x_7) ;  /* 0xfffffffc00b48947 */ /* 0x000fea000383ffff */
[----:B------:R-:W-:Y:S05]  /*1a00*/  BSYNC.RECONVERGENT B0 ;  /* 0x0000000000007941 */ /* 0x000fea0003800200 */
.L_x_6:
[C---:B------:R-:W-:Y:S02]  /*1a10*/  IMAD.IADD R13, R1.reuse, 0x1, R3 ;  /* 0x00000001010d7824 */ /* 0x040fe400078e0203 */
[----:B------:R-:W-:-:S03]  /*1a20*/  IMAD.IADD R11, R1, 0x1, R6 ;  /* 0x00000001010b7824 */ /* 0x000fc600078e0206 */
[----:B------:R-:W2:Y:S04]  /*1a30*/  LDL.U8 R6, [R13] ;  /* 0x000000000d067983 */ /* 0x000ea80000100000 */
[----:B------:R-:W3:Y:S01]  /*1a40*/  LDL.U8 R8, [R11] ;  /* 0x000000000b087983 */ /* 0x000ee20000100000 */
[----:B------:R-:W-:Y:S01]  /*1a50*/  FSETP.GEU.AND P0, PT, R15, RZ, PT ;  /* 0x000000ff0f00720b */ /* 0x000fe20003f0e000 */
[----:B------:R-:W-:Y:S01]  /*1a60*/  BSSY.RECONVERGENT B0, `(.L_x_8) ;  /* 0x0000041000007945 */ /* 0x000fe20003800200 */
[----:B------:R-:W-:Y:S01]  /*1a70*/  MOV R3, R12 ;  /* 0x0000000c00037202 */ /* 0x000fe20000000f00 */
[----:B--2---:R0:W-:Y:S04]  /*1a80*/  STL.U8 [R11], R6 ;  /* 0x000000060b007387 */ /* 0x0041e80000100000 */
[----:B---3--:R0:W-:Y:S06]  /*1a90*/  STL.U8 [R13], R8 ;  /* 0x000000080d007387 */ /* 0x0081ec0000100000 */
[----:B------:R-:W-:Y:S05]  /*1aa0*/  @P0 BRA `(.L_x_9) ;  /* 0x0000000000e40947 */ /* 0x000fea0003800000 */
[----:B------:R-:W-:Y:S01]  /*1ab0*/  FSETP.GEU.AND P0, PT, R5, RZ, PT ;  /* 0x000000ff0500720b */ /* 0x000fe20003f0e000 */
[----:B------:R-:W-:-:S12]  /*1ac0*/  IMAD.MOV.U32 R15, RZ, RZ, RZ ;  /* 0x000000ffff0f7224 */ /* 0x000fd800078e00ff */
[----:B------:R-:W-:Y:S05]  /*1ad0*/  @P0 BRA `(.L_x_10) ;  /* 0x0000000000e40947 */ /* 0x000fea0003800000 */
        /* <DEDUP_REMOVED lines=45> */
[----:B------:R-:W-:-:S03]  /*1db0*/  IMAD.MOV.U32 R5, RZ, RZ, RZ ;  /* 0x000000ffff057224 */ /* 0x000fc600078e00ff */
[----:B------:R1:W-:Y:S04]  /*1dc0*/  STL.U8 [R1+0x26], R8 ;  /* 0x0000260801007387 */ /* 0x0003e80000100000 */
[----:B------:R1:W-:Y:S04]  /*1dd0*/  STL.U8 [R1+0x27], R10 ;  /* 0x0000270a01007387 */ /* 0x0003e80000100000 */
[----:B--2---:R1:W-:Y:S04]  /*1de0*/  STL.U8 [R1+0x28], R12 ;  /* 0x0000280c01007387 */ /* 0x0043e80000100000 */
[----:B---3--:R1:W-:Y:S04]  /*1df0*/  STL.U8 [R1+0x29], R14 ;  /* 0x0000290e01007387 */ /* 0x0083e80000100000 */
[----:B----4-:R1:W-:Y:S04]  /*1e00*/  STL.U8 [R1+0x2a], R16 ;  /* 0x00002a1001007387 */ /* 0x0103e80000100000 */
[----:B-----5:R1:W-:Y:S04]  /*1e10*/  STL.U8 [R1+0x2b], R18 ;  /* 0x00002b1201007387 */ /* 0x0203e80000100000 */
[----:B------:R1:W-:Y:S01]  /*1e20*/  STL.U8 [R1+0x33], R6 ;  /* 0x0000330601007387 */ /* 0x0003e20000100000 */
[----:B------:R-:W-:Y:S05]  /*1e30*/  BRA `(.L_x_10) ;  /* 0x00000000000c7947 */ /* 0x000fea0003800000 */
.L_x_9:
[----:B0-----:R-:W2:Y:S04]  /*1e40*/  LDL.U8 R6, [R11] ;  /* 0x000000000b067983 */ /* 0x001ea80000100000 */
[----:B------:R0:W-:Y:S04]  /*1e50*/  STL.U8 [R11], R8 ;  /* 0x000000080b007387 */ /* 0x0001e80000100000 */
[----:B--2---:R0:W-:Y:S02]  /*1e60*/  STL.U8 [R13], R6 ;  /* 0x000000060d007387 */ /* 0x0041e40000100000 */
.L_x_10:
[----:B------:R-:W-:Y:S05]  /*1e70*/  BSYNC.RECONVERGENT B0 ;  /* 0x0000000000007941 */ /* 0x000fea0003800200 */
.L_x_8:
[----:B------:R-:W-:Y:S05]  /*1e80*/  BRA.U UP0, `(.L_x_11) ;  /* 0xfffffff900407547 */ /* 0x000fea000b83ffff */
[----:B------:R-:W-:Y:S05]  /*1e90*/  BRA `(.L_x_12) ;  /* 0x0000001000647947 */ /* 0x000fea0003800000 */
.L_x_5:
[----:B0-----:R-:W0:Y:S01]  /*1ea0*/  LDC.S8 R18, c[0x3][0x49] ;  /* 0x00c01240ff127b82 */ /* 0x001e220000000200 */
[----:B------:R-:W-:Y:S01]  /*1eb0*/  IMAD.MOV.U32 R8, RZ, RZ, R5 ;  /* 0x000000ffff087224 */ /* 0x000fe200078e0005 */
[----:B------:R-:W-:-:S06]  /*1ec0*/  UMOV UR4, URZ ;  /* 0x000000ff00047c82 */ /* 0x000fcc0008000000 */
[----:B------:R-:W1:Y:S01]  /*1ed0*/  LDC.S8 R6, c[0x3][0x4a] ;  /* 0x00c01280ff067b82 */ /* 0x000e620000000200 */
[C---:B0-----:R-:W-:Y:S02]  /*1ee0*/  IMAD.IADD R18, R1.reuse, 0x1, R18 ;  /* 0x0000000101127824 */ /* 0x041fe400078e0212 */
[----:B-1----:R-:W-:-:S07]  /*1ef0*/  IMAD.IADD R19, R1, 0x1, R6 ;  /* 0x0000000101137824 */ /* 0x002fce00078e0206 */
.L_x_22:
[----:B-1----:R-:W-:Y:S01]  /*1f00*/  SHF.R.U32.HI R6, RZ, 0x2, R3 ;  /* 0x00000002ff067819 */ /* 0x002fe20000011603 */
[----:B------:R-:W-:Y:S01]  /*1f10*/  VIADD R9, R9, 0x587c5 ;  /* 0x000587c509097836 */ /* 0x000fe20000000000 */
[----:B0--3--:R-:W-:Y:S01]  /*1f20*/  SHF.L.U32 R11, R0, 0x4, RZ ;  /* 0x00000004000b7819 */ /* 0x009fe200000006ff */
[----:B------:R-:W-:Y:S01]  /*1f30*/  BSSY.RECONVERGENT B0, `(.L_x_13) ;  /* 0x0000024000007945 */ /* 0x000fe20003800200 */
[----:B------:R-:W-:Y:S01]  /*1f40*/  LOP3.LUT R3, R6, R3, RZ, 0x3c, !PT ;  /* 0x0000000306037212 */ /* 0x000fe200078e3cff */
[----:B------:R-:W-:Y:S01]  /*1f50*/  UIADD3 UR4, UPT, UPT, UR4, 0x1, URZ ;  /* 0x0000000104047890 */ /* 0x000fe2000fffe0ff */
[----:B------:R-:W-:-:S03]  /*1f60*/  MOV R21, R8 ;  /* 0x0000000800157202 */ /* 0x000fc60000000f00 */
[----:B------:R-:W-:Y:S01]  /*1f70*/  IMAD.SHL.U32 R6, R3, 0x2, RZ ;  /* 0x0000000203067824 */ /* 0x000fe200078e00ff */
[----:B------:R-:W-:-:S04]  /*1f80*/  UISETP.NE.AND UP0, UPT, UR4, 0x4e20, UPT ;  /* 0x00004e200400788c */ /* 0x000fc8000bf05270 */
[----:B------:R-:W-:Y:S01]  /*1f90*/  LOP3.LUT R10, R0, R11, R6, 0x96, !PT ;  /* 0x0000000b000a7212 */ /* 0x000fe200078e9606 */
[----:B------:R-:W-:-:S03]  /*1fa0*/  IMAD.MOV.U32 R6, RZ, RZ, R0 ;  /* 0x000000ffff067224 */ /* 0x000fc600078e0000 */
[----:B------:R-:W-:Y:S01]  /*1fb0*/  LOP3.LUT R0, R10, R3, RZ, 0x3c, !PT ;  /* 0x000000030a007212 */ /* 0x000fe200078e3cff */
[----:B------:R-:W-:Y:S02]  /*1fc0*/  IMAD.MOV.U32 R10, RZ, RZ, R7 ;  /* 0x000000ffff0a7224 */ /* 0x000fe400078e0007 */
[----:B------:R-:W-:Y:S02]  /*1fd0*/  IMAD.MOV.U32 R7, RZ, RZ, R4 ;  /* 0x000000ffff077224 */ /* 0x000fe400078e0004 */
[----:B------:R-:W-:Y:S02]  /*1fe0*/  IMAD.IADD R22, R0, 0x1, R9 ;  /* 0x0000000100167824 */ /* 0x000fe400078e0209 */
[----:B------:R-:W-:Y:S02]  /*1ff0*/  IMAD.MOV.U32 R4, RZ, RZ, R6 ;  /* 0x000000ffff047224 */ /* 0x000fe400078e0006 */
[----:B------:R-:W-:-:S05]  /*2000*/  IMAD.HI.U32 R3, R22, 0x4ec4ec4f, RZ ;  /* 0x4ec4ec4f16037827 */ /* 0x000fca00078e00ff */
[----:B------:R-:W-:-:S05]  /*2010*/  SHF.R.U32.HI R3, RZ, 0x3, R3 ;  /* 0x00000003ff037819 */ /* 0x000fca0000011603 */
[----:B------:R-:W-:Y:S02]  /*2020*/  IMAD R22, R3, -0x1a, R22 ;  /* 0xffffffe603167824 */ /* 0x000fe400078e0216 */
[----:B------:R-:W-:Y:S02]  /*2030*/  IMAD.MOV.U32 R3, RZ, RZ, R2 ;  /* 0x000000ffff037224 */ /* 0x000fe400078e0002 */
[----:B------:R-:W-:-:S07]  /*2040*/  IMAD.MOV.U32 R2, RZ, RZ, R10 ;  /* 0x000000ffff027224 */ /* 0x000fce00078e000a */
.L_x_14:
[----:B------:R-:W-:Y:S01]  /*2050*/  SHF.R.U32.HI R6, RZ, 0x2, R3 ;  /* 0x00000002ff067819 */ /* 0x000fe20000011603 */
[----:B------:R-:W-:Y:S02]  /*2060*/  IMAD.SHL.U32 R8, R0, 0x10, RZ ;  /* 0x0000001000087824 */ /* 0x000fe400078e00ff */
[----:B------:R-:W-:Y:S01]  /*2070*/  VIADD R9, R9, 0x587c5 ;  /* 0x000587c509097836 */ /* 0x000fe20000000000 */
[----:B------:R-:W-:-:S04]  /*2080*/  LOP3.LUT R6, R6, R3, RZ, 0x3c, !PT ;  /* 0x0000000306067212 */ /* 0x000fc800078e3cff */
[----:B------:R-:W-:-:S04]  /*2090*/  SHF.L.U32 R3, R6, 0x1, RZ ;  /* 0x0000000106037819 */ /* 0x000fc800000006ff */
[----:B------:R-:W-:-:S04]  /*20a0*/  LOP3.LUT R3, R0, R8, R3, 0x96, !PT ;  /* 0x0000000800037212 */ /* 0x000fc800078e9603 */
[----:B------:R-:W-:-:S05]  /*20b0*/  LOP3.LUT R6, R3, R6, RZ, 0x3c, !PT ;  /* 0x0000000603067212 */ /* 0x000fca00078e3cff */
[----:B------:R-:W-:-:S04]  /*20c0*/  IMAD.IADD R20, R9, 0x1, R6 ;  /* 0x0000000109147824 */ /* 0x000fc800078e0206 */
[----:B------:R-:W-:-:S05]  /*20d0*/  IMAD.HI.U32 R3, R20, 0x4ec4ec4f, RZ ;  /* 0x4ec4ec4f14037827 */ /* 0x000fca00078e00ff */
[----:B------:R-:W-:-:S05]  /*20e0*/  SHF.R.U32.HI R3, RZ, 0x3, R3 ;  /* 0x00000003ff037819 */ /* 0x000fca0000011603 */
[----:B------:R-:W-:Y:S02]  /*20f0*/  IMAD R20, R3, -0x1a, R20 ;  /* 0xffffffe603147824 */ /* 0x000fe400078e0214 */
[----:B------:R-:W-:Y:S02]  /*2100*/  IMAD.MOV.U32 R3, RZ, RZ, R2 ;  /* 0x000000ffff037224 */ /* 0x000fe400078e0002 */
[----:B------:R-:W-:Y:S01]  /*2110*/  IMAD.MOV.U32 R2, RZ, RZ, R7 ;  /* 0x000000ffff027224 */ /* 0x000fe200078e0007 */
[----:B------:R-:W-:Y:S01]  /*2120*/  ISETP.NE.AND P0, PT, R22, R20, PT ;  /* 0x000000141600720c */ /* 0x000fe20003f05270 */
[----:B------:R-:W-:Y:S01]  /*2130*/  IMAD.MOV.U32 R7, RZ, RZ, R4 ;  /* 0x000000ffff077224 */ /* 0x000fe200078e0004 */
[----:B------:R-:W-:Y:S01]  /*2140*/  MOV R4, R0 ;  /* 0x0000000000047202 */ /* 0x000fe20000000f00 */
[----:B------:R-:W-:-:S10]  /*2150*/  IMAD.MOV.U32 R0, RZ, RZ, R6 ;  /* 0x000000ffff007224 */ /* 0x000fd400078e0006 */
[----:B------:R-:W-:Y:S05]  /*2160*/  @!P0 BRA `(.L_x_14) ;  /* 0xfffffffc00b88947 */ /* 0x000fea000383ffff */
[----:B------:R-:W-:Y:S05]  /*2170*/  BSYNC.RECONVERGENT B0 ;  /* 0x0000000000007941 */ /* 0x000fea0003800200 */
.L_x_13:
[C---:B------:R-:W-:Y:S01]  /*2180*/  IMAD.IADD R20, R1.reuse, 0x1, R20 ;  /* 0x0000000101147824 */ /* 0x040fe200078e0214 */
[----:B------:R-:W0:Y:S01]  /*2190*/  LDCU UR5, c[0x3][0x2758] ;  /* 0x00c4eb00ff0577ac */ /* 0x000e220008000800 */
[----:B------:R-:W-:-:S03]  /*21a0*/  IMAD.IADD R22, R1, 0x1, R22 ;  /* 0x0000000101167824 */ /* 0x000fc600078e0216 */
[----:B------:R-:W2:Y:S04]  /*21b0*/  LDL.U8 R11, [R20] ;  /* 0x00000000140b7983 */ /* 0x000ea80000100000 */
[----:B------:R-:W3:Y:S01]  /*21c0*/  LDL.U8 R23, [R22] ;  /* 0x0000000016177983 */ /* 0x000ee20000100000 */
[----:B------:R-:W-:Y:S02]  /*21d0*/  IMAD.MOV.U32 R8, RZ, RZ, RZ ;  /* 0x000000ffff087224 */ /* 0x000fe400078e00ff */
[----:B------:R-:W-:Y:S01]  /*21e0*/  IMAD.MOV.U32 R15, RZ, RZ, RZ ;  /* 0x000000ffff0f7224 */ /* 0x000fe200078e00ff */
[----:B0-----:R-:W-:-:S04]  /*21f0*/  UIADD3 UR6, UPT, UPT, UR5, -0x4, URZ ;  /* 0xfffffffc05067890 */ /* 0x001fc8000fffe0ff */
[----:B------:R-:W-:Y:S01]  /*2200*/  UISETP.GE.U32.AND UP1, UPT, UR6, 0x3, UPT ;  /* 0x000000030600788c */ /* 0x000fe2000bf26070 */
[----:B--2---:R0:W-:Y:S04]  /*2210*/  STL.U8 [R22], R11 ;  /* 0x0000000b16007387 */ /* 0x0041e80000100000 */
[----:B---3--:R0:W-:Y:S04]  /*2220*/  STL.U8 [R20], R23 ;  /* 0x0000001714007387 */ /* 0x0081e80000100000 */
[----:B------:R-:W-:Y:S05]  /*2230*/  BRA.U !UP1, `(.L_x_15) ;  /* 0x0000000509587547 */ /* 0x000fea000b800000 */
[----:B------:R-:W1:Y:S01]  /*2240*/  LDC.U8 R6, c[0x3][0x48] ;  /* 0x00c01200ff067b82 */ /* 0x000e620000000000 */
[----:B------:R2:W5:Y:S04]  /*2250*/  LDL.U8 R24, [R18+-0x61] ;  /* 0xffff9f0012187983 */ /* 0x0005680000100000 */
[----:B------:R2:W5:Y:S01]  /*2260*/  LDL.U8 R27, [R19+-0x61] ;  /* 0xffff9f00131b7983 */ /* 0x0005620000100000 */
[----:B------:R-:W-:Y:S01]  /*2270*/  UIADD3 UR5, UPT, UPT, UR5, -0x3, URZ ;  /* 0xfffffffd05057890 */ /* 0x000fe2000fffe0ff */
[----:B------:R-:W3:Y:S01]  /*2280*/  LDCU.64 UR6, c[0x0][0x390] ;  /* 0x00007200ff0677ac */ /* 0x000ee20008000a00 */
[----:B-1----:R-:W-:-:S04]  /*2290*/  PRMT R6, R6, 0x8880, RZ ;  /* 0x0000888006067816 */ /* 0x002fc800000000ff */
[----:B------:R-:W-:-:S05]  /*22a0*/  IADD3 R6, PT, PT, R1, R6, RZ ;  /* 0x0000000601067210 */ /* 0x000fca0007ffe0ff */
[----:B------:R2:W5:Y:S01]  /*22b0*/  LDL.U8 R25, [R6+-0x61] ;  /* 0xffff9f0006197983 */ /* 0x0005620000100000 */
[----:B------:R-:W-:Y:S01]  /*22c0*/  ULOP3.LUT UR5, UR5, 0xfffffffc, URZ, 0xc0, !UPT ;  /* 0xfffffffc05057892 */ /* 0x000fe2000f8ec0ff */
[----:B------:R-:W-:Y:S02]  /*22d0*/  IMAD.MOV.U32 R26, RZ, RZ, 0x4e ;  /* 0x0000004eff1a7424 */ /* 0x000fe400078e00ff */
[----:B------:R-:W-:Y:S01]  /*22e0*/  IMAD.MOV.U32 R8, RZ, RZ, RZ ;  /* 0x000000ffff087224 */ /* 0x000fe200078e00ff */
[----:B---3--:R-:W-:-:S12]  /*22f0*/  UIADD3 UR5, UPT, UPT, -UR5, URZ, URZ ;  /* 0x000000ff05057290 */ /* 0x008fd8000fffe1ff */
.L_x_16:
[----:B--2---:R-:W1:Y:S08]  /*2300*/  LDC.S8 R6, c[0x3][R26+-0x3] ;  /* 0x00ffff401a067b82 */ /* 0x004e700000000200 */
[----:B------:R-:W2:Y:S08]  /*2310*/  LDC.S8 R12, c[0x3][R26+-0x1] ;  /* 0x00ffffc01a0c7b82 */ /* 0x000eb00000000200 */
[----:B------:R-:W3:Y:S08]  /*2320*/  LDC.S8 R10, c[0x3][R26+-0x2] ;  /* 0x00ffff801a0a7b82 */ /* 0x000ef00000000200 */
[----:B------:R-:W4:Y:S01]  /*2330*/  LDC.S8 R14, c[0x3][R26] ;  /* 0x00c000001a0e7b82 */ /* 0x000f220000000200 */
[----:B-1----:R-:W-:-:S06]  /*2340*/  IMAD.IADD R6, R1, 0x1, R6 ;  /* 0x0000000101067824 */ /* 0x002fcc00078e0206 */
[----:B------:R-:W4:Y:S01]  /*2350*/  LDL.U8 R6, [R6+-0x61] ;  /* 0xffff9f0006067983 */ /* 0x000f220000100000 */
[----:B--2---:R-:W-:Y:S01]  /*2360*/  IMAD.IADD R16, R1, 0x1, R12 ;  /* 0x0000000101107824 */ /* 0x004fe200078e020c */
[----:B-----5:R-:W-:Y:S02]  /*2370*/  LOP3.LUT R12, R24, 0xffff, RZ, 0xc0, !PT ;  /* 0x0000ffff180c7812 */ /* 0x020fe400078ec0ff */
[----:B0-----:R-:W-:Y:S02]  /*2380*/  LOP3.LUT R11, R25, 0xffff, RZ, 0xc0, !PT ;  /* 0x0000ffff190b7812 */ /* 0x001fe400078ec0ff */
[----:B------:R-:W2:Y:S01]  /*2390*/  LDL.U8 R24, [R16+-0x61] ;  /* 0xffff9f0010187983 */ /* 0x000ea20000100000 */
[----:B---3--:R-:W-:-:S05]  /*23a0*/  IMAD.IADD R13, R1, 0x1, R10 ;  /* 0x00000001010d7824 */ /* 0x008fca00078e020a */
[----:B------:R0:W3:Y:S01]  /*23b0*/  LDL.U8 R25, [R13+-0x61] ;  /* 0xffff9f000d197983 */ /* 0x0000e20000100000 */
[----:B----4-:R-:W-:Y:S02]  /*23c0*/  IADD3 R15, PT, PT, R1, R14, RZ ;  /* 0x0000000e010f7210 */ /* 0x010fe40007ffe0ff */
[----:B------:R-:W-:-:S03]  /*23d0*/  LOP3.LUT R10, R27, 0xffff, RZ, 0xc0, !PT ;  /* 0x0000ffff1b0a7812 */ /* 0x000fc600078ec0ff */
[----:B------:R1:W4:Y:S01]  /*23e0*/  LDL.U8 R27, [R15+-0x61] ;  /* 0xffff9f000f1b7983 */ /* 0x0003220000100000 */
[----:B------:R-:W-:Y:S02]  /*23f0*/  PRMT R14, R12, 0x8880, RZ ;  /* 0x000088800c0e7816 */ /* 0x000fe400000000ff */
[----:B------:R-:W-:Y:S02]  /*2400*/  PRMT R17, R10, 0x8880, RZ ;  /* 0x000088800a117816 */ /* 0x000fe400000000ff */
[----:B------:R-:W-:Y:S02]  /*2410*/  PRMT R11, R11, 0x8880, RZ ;  /* 0x000088800b0b7816 */ /* 0x000fe400000000ff */
[----:B0-----:R-:W-:Y:S01]  /*2420*/  PRMT R13, R12, 0x8880, RZ ;  /* 0x000088800c0d7816 */ /* 0x001fe200000000ff */
[----:B------:R-:W-:Y:S02]  /*2430*/  IMAD.MOV.U32 R12, RZ, RZ, R14 ;  /* 0x000000ffff0c7224 */ /* 0x000fe400078e000e */
[----:B------:R-:W-:-:S02]  /*2440*/  IMAD.MOV.U32 R14, RZ, RZ, R17 ;  /* 0x000000ffff0e7224 */ /* 0x000fc400078e0011 */
[----:B------:R-:W-:Y:S02]  /*2450*/  IMAD R12, R11, 0x1a, R12 ;  /* 0x0000001a0b0c7824 */ /* 0x000fe400078e020c */
[--C-:B------:R-:W-:Y:S02]  /*2460*/  IMAD R11, R13, 0x1a, R14.reuse ;  /* 0x0000001a0d0b7824 */ /* 0x100fe400078e020e */
[----:B------:R-:W-:Y:S01]  /*2470*/  IMAD R12, R12, 0x1a, R14 ;  /* 0x0000001a0c0c7824 */ /* 0x000fe200078e020e */
[----:B------:R-:W-:Y:S02]  /*2480*/  PRMT R14, R10, 0x8880, RZ ;  /* 0x000088800a0e7816 */ /* 0x000fe400000000ff */
[C---:B------:R-:W-:Y:S02]  /*2490*/  PRMT R13, R6.reuse, 0x8880, RZ ;  /* 0x00008880060d7816 */ /* 0x040fe400000000ff */
[----:B-1----:R-:W-:-:S03]  /*24a0*/  PRMT R15, R6, 0x8880, RZ ;  /* 0x00008880060f7816 */ /* 0x002fc600000000ff */
[----:B------:R-:W-:Y:S02]  /*24b0*/  IMAD.MOV.U32 R6, RZ, RZ, R13 ;  /* 0x000000ffff067224 */ /* 0x000fe400078e000d */
[----:B------:R-:W-:Y:S01]  /*24c0*/  IMAD.MOV.U32 R13, RZ, RZ, R14 ;  /* 0x000000ffff0d7224 */ /* 0x000fe200078e000e */
[----:B--2---:R-:W-:Y:S01]  /*24d0*/  PRMT R14, R24, 0x8880, RZ ;  /* 0x00008880180e7816 */ /* 0x004fe200000000ff */
[--C-:B------:R-:W-:Y:S02]  /*24e0*/  IMAD R12, R12, 0x1a, R6.reuse ;  /* 0x0000001a0c0c7824 */ /* 0x100fe400078e0206 */
[--C-:B------:R-:W-:Y:S01]  /*24f0*/  IMAD R11, R11, 0x1a, R6.reuse ;  /* 0x0000001a0b0b7824 */ /* 0x100fe200078e0206 */
[----:B---3--:R-:W-:Y:S01]  /*2500*/  PRMT R10, R25, 0x8880, RZ ;  /* 0x00008880190a7816 */ /* 0x008fe200000000ff */
[----:B------:R-:W-:Y:S01]  /*2510*/  IMAD R17, R13, 0x1a, R6 ;  /* 0x0000001a0d117824 */ /* 0x000fe200078e0206 */
[----:B------:R-:W-:Y:S01]  /*2520*/  IADD3 R6, P1, PT, RZ, RZ, RZ ;  /* 0x000000ffff067210 */ /* 0x000fe20007f3e0ff */
[----:B------:R-:W-:-:S02]  /*2530*/  IMAD.MOV.U32 R13, RZ, RZ, R14 ;  /* 0x000000ffff0d7224 */ /* 0x000fc400078e000e */
[--C-:B------:R-:W-:Y:S01]  /*2540*/  IMAD R14, R15, 0x1a, R10.reuse ;  /* 0x0000001a0f0e7824 */ /* 0x100fe200078e020a */
[----:B------:R-:W-:Y:S01]  /*2550*/  IADD3.X R15, PT, PT, R12, -0x1b0e07, RZ, P1, !PT ;  /* 0xffe4f1f90c0f7810 */ /* 0x000fe20000ffe4ff */
[--C-:B------:R-:W-:Y:S02]  /*2560*/  IMAD R16, R17, 0x1a, R10.reuse ;  /* 0x0000001a11107824 */ /* 0x100fe400078e020a */
[----:B------:R-:W-:Y:S02]  /*2570*/  IMAD R11, R11, 0x1a, R10 ;  /* 0x0000001a0b0b7824 */ /* 0x000fe400078e020a */
[--C-:B------:R-:W-:Y:S02]  /*2580*/  IMAD R10, R14, 0x1a, R13.reuse ;  /* 0x0000001a0e0a7824 */ /* 0x100fe400078e020d */
[----:B------:R-:W-:Y:S01]  /*2590*/  IMAD R13, R16, 0x1a, R13 ;  /* 0x0000001a100d7824 */ /* 0x000fe200078e020d */
[----:B------:R-:W-:Y:S02]  /*25a0*/  SHF.R.S64 R16, R6, 0x1e, R15 ;  /* 0x0000001e06107819 */ /* 0x000fe4000000100f */
[----:B----4-:R-:W-:-:S02]  /*25b0*/  PRMT R29, R27, 0x8880, RZ ;  /* 0x000088801b1d7816 */ /* 0x010fc400000000ff */
[----:B------:R-:W-:Y:S02]  /*25c0*/  IADD3 R16, P0, PT, R16, UR6, RZ ;  /* 0x0000000610107c10 */ /* 0x000fe4000ff1e0ff */
[----:B------:R-:W-:Y:S02]  /*25d0*/  IADD3.X R11, PT, PT, R11, -0x1b0e07, RZ, P1, !PT ;  /* 0xffe4f1f90b0b7810 */ /* 0x000fe40000ffe4ff */
[----:B------:R-:W-:Y:S01]  /*25e0*/  LEA.HI.X.SX32 R17, R15, UR7, 0x2, P0 ;  /* 0x000000070f117c11 */ /* 0x000fe200080f16ff */
[----:B------:R-:W-:Y:S01]  /*25f0*/  IMAD R15, R10, 0x1a, R29 ;  /* 0x0000001a0a0f7824 */ /* 0x000fe200078e021d */
[----:B------:R-:W-:Y:S02]  /*2600*/  SHF.R.S64 R10, R6, 0x1e, R11 ;  /* 0x0000001e060a7819 */ /* 0x000fe4000000100b */
[----:B------:R-:W-:Y:S02]  /*2610*/  IADD3.X R13, PT, PT, R13, -0x1b0e07, RZ, P1, !PT ;  /* 0xffe4f1f90d0d7810 */ /* 0x000fe40000ffe4ff */
[----:B------:R-:W-:Y:S01]  /*2620*/  IADD3 R10, P0, PT, R10, UR6, RZ ;  /* 0x000000060a0a7c10 */ /* 0x000fe2000ff1e0ff */
[----:B------:R-:W2:Y:S01]  /*2630*/  LDG.E R17, desc[UR8][R16.64] ;  /* 0x0000000810117981 */ /* 0x000ea2000c1e1900 */
[----:B------:R-:W-:-:S02]  /*2640*/  IADD3.X R15, PT, PT, R15, -0x1b0e07, RZ, P1, !PT ;  /* 0xffe4f1f90f0f7810 */ /* 0x000fc40000ffe4ff */
[C---:B------:R-:W-:Y:S02]  /*2650*/  SHF.R.S64 R12, R6.reuse, 0x1e, R13 ;  /* 0x0000001e060c7819 */ /* 0x040fe4000000100d */
[----:B------:R-:W-:Y:S02]  /*2660*/  LEA.HI.X.SX32 R11, R11, UR7, 0x2, P0 ;  /* 0x000000070b0b7c11 */ /* 0x000fe400080f16ff */
[----:B------:R-:W-:Y:S02]  /*2670*/  SHF.R.S64 R6, R6, 0x1e, R15 ;  /* 0x0000001e06067819 */ /* 0x000fe4000000100f */
[----:B------:R-:W-:Y:S01]  /*2680*/  IADD3 R12, P0, PT, R12, UR6, RZ ;  /* 0x000000060c0c7c10 */ /* 0x000fe2000ff1e0ff */
[----:B------:R-:W3:Y:S01]  /*2690*/  LDG.E R10, desc[UR8][R10.64] ;  /* 0x000000080a0a7981 */ /* 0x000ee2000c1e1900 */
[----:B------:R-:W-:Y:S02]  /*26a0*/  IADD3 R14, P1, PT, R6, UR6, RZ ;  /* 0x00000006060e7c10 */ /* 0x000fe4000ff3e0ff */
[----:B------:R-:W-:-:S02]  /*26b0*/  LEA.HI.X.SX32 R13, R13, UR7, 0x2, P0 ;  /* 0x000000070d0d7c11 */ /* 0x000fc400080f16ff */
[----:B------:R-:W-:-:S03]  /*26c0*/  LEA.HI.X.SX32 R15, R15, UR7, 0x2, P1 ;  /* 0x000000070f0f7c11 */ /* 0x000fc600088f16ff */
[----:B------:R-:W4:Y:S04]  /*26d0*/  LDG.E R12, desc[UR8][R12.64] ;  /* 0x000000080c0c7981 */ /* 0x000f28000c1e1900 */
[----:B------:R-:W4:Y:S01]  /*26e0*/  LDG.E R14, desc[UR8][R14.64] ;  /* 0x000000080e0e7981 */ /* 0x000f22000c1e1900 */
[----:B------:R-:W-:-:S04]  /*26f0*/  UIADD3 UR5, UPT, UPT, UR5, 0x4, URZ ;  /* 0x0000000405057890 */ /* 0x000fc8000fffe0ff */
[----:B------:R-:W-:Y:S01]  /*2700*/  UISETP.NE.AND UP1, UPT, UR5, URZ, UPT ;  /* 0x000000ff0500728c */ /* 0x000fe2000bf25270 */
[----:B------:R-:W-:Y:S01]  /*2710*/  IADD3 R26, PT, PT, R26, 0x4, RZ ;  /* 0x000000041a1a7810 */ /* 0x000fe20007ffe0ff */
[----:B--2---:R-:W-:-:S04]  /*2720*/  FADD R17, R17, R8 ;  /* 0x0000000811117221 */ /* 0x004fc80000000000 */
[----:B---3--:R-:W-:-:S04]  /*2730*/  FADD R17, R17, R10 ;  /* 0x0000000a11117221 */ /* 0x008fc80000000000 */
[----:B----4-:R-:W-:-:S04]  /*2740*/  FADD R17, R17, R12 ;  /* 0x0000000c11117221 */ /* 0x010fc80000000000 */
[----:B------:R-:W-:Y:S01]  /*2750*/  FADD R8, R17, R14 ;  /* 0x0000000e11087221 */ /* 0x000fe20000000000 */
[----:B------:R-:W-:Y:S06]  /*2760*/  BRA.U UP1, `(.L_x_16) ;  /* 0xfffffff901e47547 */ /* 0x000fec000b83ffff */
[----:B------:R-:W0:Y:S02]  /*2770*/  LDC R6, c[0x3][0x2758] ;  /* 0x00c9d600ff067b82 */ /* 0x000e240000000800 */
[----:B0-----:R-:W-:-:S05]  /*2780*/  VIADD R6, R6, 0xfffffffd ;  /* 0xfffffffd06067836 */ /* 0x001fca0000000000 */
[----:B------:R-:W-:-:S07]  /*2790*/  LOP3.LUT R15, R6, 0xfffffffc, RZ, 0xc0, !PT ;  /* 0xfffffffc060f7812 */ /* 0x000fce00078ec0ff */
.L_x_15:
[----:B------:R-:W1:Y:S02]  /*27a0*/  LDCU UR5, c[0x3][0x2758] ;  /* 0x00c4eb00ff0577ac */ /* 0x000e640008000800 */
[----:B-1----:R-:W-:-:S04]  /*27b0*/  UIADD3 UR5, UPT, UPT, UR5, -0x3, URZ ;  /* 0xfffffffd05057890 */ /* 0x002fc8000fffe0ff */
[----:B------:R-:W-:-:S09]  /*27c0*/  ULOP3.LUT UP1, URZ, UR5, 0x3, URZ, 0xc0, !UPT ;  /* 0x0000000305ff7892 */ /* 0x000fd2000f82c0ff */
[----:B------:R-:W-:Y:S05]  /*27d0*/  BRA.U !UP1, `(.L_x_17) ;  /* 0x0000000509107547 */ /* 0x000fea000b800000 */
[----:B------:R-:W1:Y:S01]  /*27e0*/  LDCU UR5, c[0x3][0x2758] ;  /* 0x00c4eb00ff0577ac */ /* 0x000e620008000800 */
[----:B------:R-:W2:Y:S01]  /*27f0*/  LDCU UR6, c[0x3][0x2758] ;  /* 0x00c4eb00ff0677ac */ /* 0x000ea20008000800 */
[----:B-1----:R-:W-:Y:S02]  /*2800*/  ULOP3.LUT UP2, URZ, UR5, 0x3, URZ, 0xc0, !UPT ;  /* 0x0000000305ff7892 */ /* 0x002fe4000f84c0ff */
[----:B--2---:R-:W-:-:S07]  /*2810*/  ULOP3.LUT UP1, URZ, UR6, 0x1, URZ, 0xc0, !UPT ;  /* 0x0000000106ff7892 */ /* 0x004fce000f82c0ff */
[----:B------:R-:W-:Y:S05]  /*2820*/  BRA.U !UP2, `(.L_x_18) ;  /* 0x000000010a9c7547 */ /* 0x000fea000b800000 */
        /* <DEDUP_REMOVED lines=12> */
[----:B----4-:R-:W-:-:S06]  /*28f0*/  IMAD.IADD R13, R1, 0x1, R14 ;  /* 0x00000001010d7824 */ /* 0x010fcc00078e020e */
[----:B------:R-:W4:Y:S01]  /*2900*/  LDL.S8 R13, [R13+-0x61] ;  /* 0xffff9f000d0d7983 */ /* 0x000f220000100200 */
[----:B0-----:R-:W-:-:S06]  /*2910*/  IADD3 R6, PT, PT, R1, R16, RZ ;  /* 0x0000001001067210 */ /* 0x001fcc0007ffe0ff */
[----:B------:R-:W4:Y:S01]  /*2920*/  LDL.S8 R6, [R6+-0x61] ;  /* 0xffff9f0006067983 */ /* 0x000f220000100200 */
[C---:B-----5:R-:W-:Y:S02]  /*2930*/  PRMT R14, R11.reuse, 0x8880, RZ ;  /* 0x000088800b0e7816 */ /* 0x060fe400000000ff */
[----:B------:R-:W-:-:S03]  /*2940*/  PRMT R17, R11, 0x8880, RZ ;  /* 0x000088800b117816 */ /* 0x000fc600000000ff */
[----:B------:R-:W-:-:S04]  /*2950*/  IMAD.MOV.U32 R11, RZ, RZ, R14 ;  /* 0x000000ffff0b7224 */ /* 0x000fc800078e000e */
        /* <DEDUP_REMOVED lines=8> */
[----:B------:R-:W-:Y:S02]  /*29e0*/  SHF.R.S64 R10, R12, 0x1e, R11 ;  /* 0x0000001e0c0a7819 */ /* 0x000fe4000000100b */
[----:B------:R-:W-:Y:S02]  /*29f0*/  IADD3.X R6, PT, PT, R6, -0x1b0e07, RZ, P0, !PT ;  /* 0xffe4f1f906067810 */ /* 0x000fe400007fe4ff */
[----:B-1----:R-:W-:Y:S02]  /*2a00*/  IADD3 R10, P0, PT, R10, UR6, RZ ;  /* 0x000000060a0a7c10 */ /* 0x002fe4000ff1e0ff */
[----:B------:R-:W-:Y:S02]  /*2a10*/  SHF.R.S64 R12, R12, 0x1e, R6 ;  /* 0x0000001e0c0c7819 */ /* 0x000fe40000001006 */
[----:B------:R-:W-:Y:S02]  /*2a20*/  LEA.HI.X.SX32 R11, R11, UR7, 0x2, P0 ;  /* 0x000000070b0b7c11 */ /* 0x000fe400080f16ff */
[----:B------:R-:W-:-:S04]  /*2a30*/  IADD3 R12, P1, PT, R12, UR6, RZ ;  /* 0x000000060c0c7c10 */ /* 0x000fc8000ff3e0ff */
[----:B------:R-:W-:Y:S01]  /*2a40*/  LEA.HI.X.SX32 R13, R6, UR7, 0x2, P1 ;  /* 0x00000007060d7c11 */ /* 0x000fe200088f16ff */
[----:B------:R-:W2:Y:S05]  /*2a50*/  LDG.E R11, desc[UR8][R10.64] ;  /* 0x000000080a0b7981 */ /* 0x000eaa000c1e1900 */
[----:B------:R-:W3:Y:S01]  /*2a60*/  LDG.E R13, desc[UR8][R12.64] ;  /* 0x000000080c0d7981 */ /* 0x000ee2000c1e1900 */
[----:B------:R-:W-:Y:S02]  /*2a70*/  VIADD R15, R15, 0x2 ;  /* 0x000000020f0f7836 */ /* 0x000fe40000000000 */
[----:B--2---:R-:W-:-:S04]  /*2a80*/  FADD R8, R8, R11 ;  /* 0x0000000b08087221 */ /* 0x004fc80000000000 */
[----:B---3--:R-:W-:-:S07]  /*2a90*/  FADD R8, R8, R13 ;  /* 0x0000000d08087221 */ /* 0x008fce0000000000 */
.L_x_18:
[----:B------:R-:W-:Y:S05]  /*2aa0*/  BRA.U UP1, `(.L_x_17) ;  /* 0x00000001015c7547 */ /* 0x000fea000b800000 */
[----:B------:R-:W1:Y:S01]  /*2ab0*/  LDC.S8 R6, c[0x3][R15+0x48] ;  /* 0x00c012000f067b82 */ /* 0x000e620000000200 */
[----:B------:R-:W2:Y:S07]  /*2ac0*/  LDCU.64 UR6, c[0x0][0x390] ;  /* 0x00007200ff0677ac */ /* 0x000eae0008000a00 */
[----:B------:R-:W3:Y:S08]  /*2ad0*/  LDC.S8 R10, c[0x3][R15+0x49] ;  /* 0x00c012400f0a7b82 */ /* 0x000ef00000000200 */
[----:B------:R-:W4:Y:S08]  /*2ae0*/  LDC.S8 R12, c[0x3][R15+0x4a] ;  /* 0x00c012800f0c7b82 */ /* 0x000f300000000200 */
[----:B------:R-:W5:Y:S01]  /*2af0*/  LDC.S8 R14, c[0x3][R15+0x4b] ;  /* 0x00c012c00f0e7b82 */ /* 0x000f620000000200 */
[----:B-1----:R-:W-:-:S05]  /*2b00*/  IMAD.IADD R17, R1, 0x1, R6 ;  /* 0x0000000101117824 */ /* 0x002fca00078e0206 */
[----:B------:R-:W2:Y:S01]  /*2b10*/  LDL.S8 R6, [R17+-0x61] ;  /* 0xffff9f0011067983 */ /* 0x000ea20000100200 */
[----:B---3--:R-:W-:-:S05]  /*2b20*/  IMAD.IADD R16, R1, 0x1, R10 ;  /* 0x0000000101107824 */ /* 0x008fca00078e020a */
[----:B0-----:R-:W2:Y:S01]  /*2b30*/  LDL.S8 R11, [R16+-0x61] ;  /* 0xffff9f00100b7983 */ /* 0x001ea20000100200 */
[----:B----4-:R-:W-:-:S05]  /*2b40*/  IMAD.IADD R13, R1, 0x1, R12 ;  /* 0x00000001010d7824 */ /* 0x010fca00078e020c */
[----:B------:R-:W3:Y:S01]  /*2b50*/  LDL.S8 R10, [R13+-0x61] ;  /* 0xffff9f000d0a7983 */ /* 0x000ee20000100200 */
[----:B-----5:R-:W-:-:S06]  /*2b60*/  IADD3 R12, PT, PT, R1, R14, RZ ;  /* 0x0000000e010c7210 */ /* 0x020fcc0007ffe0ff */
[----:B------:R-:W4:Y:S01]  /*2b70*/  LDL.S8 R12, [R12+-0x61] ;  /* 0xffff9f000c0c7983 */ /* 0x000f220000100200 */
[----:B--2---:R-:W-:-:S04]  /*2b80*/  IMAD R11, R6, 0x1a, R11 ;  /* 0x0000001a060b7824 */ /* 0x004fc800078e020b */
[----:B---3--:R-:W-:-:S04]  /*2b90*/  IMAD R11, R11, 0x1a, R10 ;  /* 0x0000001a0b0b7824 */ /* 0x008fc800078e020a */
[----:B----4-:R-:W-:Y:S01]  /*2ba0*/  IMAD R6, R11, 0x1a, R12 ;  /* 0x0000001a0b067824 */ /* 0x010fe200078e020c */
[----:B------:R-:W-:-:S04]  /*2bb0*/  IADD3 R11, P0, PT, RZ, RZ, RZ ;  /* 0x000000ffff0b7210 */ /* 0x000fc80007f1e0ff */
[----:B------:R-:W-:-:S04]  /*2bc0*/  IADD3.X R6, PT, PT, R6, -0x1b0e07, RZ, P0, !PT ;  /* 0xffe4f1f906067810 */ /* 0x000fc800007fe4ff */
[----:B------:R-:W-:-:S04]  /*2bd0*/  SHF.R.S64 R10, R11, 0x1e, R6 ;  /* 0x0000001e0b0a7819 */ /* 0x000fc80000001006 */
[----:B------:R-:W-:-:S04]  /*2be0*/  IADD3 R10, P0, PT, R10, UR6, RZ ;  /* 0x000000060a0a7c10 */ /* 0x000fc8000ff1e0ff */
[----:B------:R-:W-:-:S06]  /*2bf0*/  LEA.HI.X.SX32 R11, R6, UR7, 0x2, P0 ;  /* 0x00000007060b7c11 */ /* 0x000fcc00080f16ff */
[----:B------:R-:W2:Y:S02]  /*2c00*/  LDG.E R11, desc[UR8][R10.64] ;  /* 0x000000080a0b7981 */ /* 0x000ea4000c1e1900 */
[----:B--2---:R-:W-:-:S07]  /*2c10*/  FADD R8, R8, R11 ;  /* 0x0000000b08087221 */ /* 0x004fce0000000000 */
.L_x_17:
[----:B------:R-:W-:Y:S01]  /*2c20*/  FSETP.GT.AND P0, PT, R8, R21, PT ;  /* 0x000000150800720b */ /* 0x000fe20003f04000 */
[----:B------:R-:W-:-:S12]  /*2c30*/  BSSY.RECONVERGENT B0, `(.L_x_19) ;  /* 0x000003e000007945 */ /* 0x000fd80003800200 */
[----:B------:R-:W-:Y:S05]  /*2c40*/  @P0 BRA `(.L_x_20) ;  /* 0x0000000000140947 */ /* 0x000fea0003800000 */
[----:B0-----:R-:W2:Y:S01]  /*2c50*/  LDL.U8 R11, [R22] ;  /* 0x00000000160b7983 */ /* 0x001ea20000100000 */
[----:B------:R-:W-:-:S03]  /*2c60*/  IMAD.MOV.U32 R8, RZ, RZ, R21 ;  /* 0x000000ffff087224 */ /* 0x000fc600078e0015 */
[----:B------:R3:W-:Y:S04]  /*2c70*/  STL.U8 [R22], R23 ;  /* 0x0000001716007387 */ /* 0x0007e80000100000 */
[----:B--2---:R3:W-:Y:S01]  /*2c80*/  STL.U8 [R20], R11 ;  /* 0x0000000b14007387 */ /* 0x0047e20000100000 */
[----:B------:R-:W-:Y:S05]  /*2c90*/  BRA `(.L_x_21) ;  /* 0x0000000000dc7947 */ /* 0x000fea0003800000 */
.L_x_20:
[----:B------:R-:W-:-:S13]  /*2ca0*/  FSETP.GT.AND P0, PT, R8, R5, PT ;  /* 0x000000050800720b */ /* 0x000fda0003f04000 */
[----:B------:R-:W-:Y:S05]  /*2cb0*/  @!P0 BRA `(.L_x_21) ;  /* 0x0000000000d48947 */ /* 0x000fea0003800000 */
[----:B------:R-:W2:Y:S04]  /*2cc0*/  LDL.U8 R6, [R1] ;  /* 0x0000000001067983 */ /* 0x000ea80000100000 */
[----:B------:R-:W3:Y:S04]  /*2cd0*/  LDL.U8 R10, [R1+0x1] ;  /* 0x00000100010a7983 */ /* 0x000ee80000100000 */
[----:B------:R-:W4:Y:S04]  /*2ce0*/  LDL.U8 R12, [R1+0x2] ;  /* 0x00000200010c7983 */ /* 0x000f280000100000 */
[----:B------:R-:W5:Y:S04]  /*2cf0*/  LDL.U8 R14, [R1+0x3] ;  /* 0x00000300010e7983 */ /* 0x000f680000100000 */
[----:B------:R-:W5:Y:S04]  /*2d00*/  LDL.U8 R16, [R1+0x4] ;  /* 0x0000040001107983 */ /* 0x000f680000100000 */
[----:B0-----:R-:W5:Y:S04]  /*2d10*/  LDL.U8 R20, [R1+0x5] ;  /* 0x0000050001147983 */ /* 0x001f680000100000 */
        /* <DEDUP_REMOVED lines=27> */
[----:B------:R-:W5:Y:S04]  /*2ed0*/  LDL.U8 R26, [R1+0x13] ;  /* 0x00001300011a7983 */ /* 0x000f680000100000 */
[----:B------:R-:W5:Y:S04]  /*2ee0*/  LDL.U8 R6, [R1+0x19] ;  /* 0x0000190001067983 */ /* 0x000f680000100000 */
[----:B------:R-:W-:Y:S04]  /*2ef0*/  STL.U8 [R1+0x23], R28 ;  /* 0x0000231c01007387 */ /* 0x000fe80000100000 */
[----:B------:R-:W-:Y:S04]  /*2f00*/  STL.U8 [R1+0x25], R11 ;  /* 0x0000250b01007387 */ /* 0x000fe80000100000 */
[----:B------:R-:W-:Y:S04]  /*2f10*/  STL.U8 [R1+0x2e], R13 ;  /* 0x00002e0d01007387 */ /* 0x000fe80000100000 */
[----:B------:R-:W-:Y:S04]  /*2f20*/  STL.U8 [R1+0x2f], R15 ;  /* 0x00002f0f01007387 */ /* 0x000fe80000100000 */
[----:B------:R-:W-:Y:S04]  /*2f30*/  STL.U8 [R1+0x30], R17 ;  /* 0x0000301101007387 */ /* 0x000fe80000100000 */
[----:B------:R-:W-:Y:S04]  /*2f40*/  STL.U8 [R1+0x31], R21 ;  /* 0x0000311501007387 */ /* 0x000fe80000100000 */
[----:B------:R-:W-:Y:S04]  /*2f50*/  STL.U8 [R1+0x32], R23 ;  /* 0x0000321701007387 */ /* 0x000fe80000100000 */
[----:B------:R0:W-:Y:S02]  /*2f60*/  STL.U8 [R1+0x24], R5 ;  /* 0x0000240501007387 */ /* 0x0001e40000100000 */
[----:B0-----:R-:W-:-:S02]  /*2f70*/  IMAD.MOV.U32 R5, RZ, RZ, R8 ;  /* 0x000000ffff057224 */ /* 0x001fc400078e0008 */
[----:B------:R1:W-:Y:S04]  /*2f80*/  STL.U8 [R1+0x26], R10 ;  /* 0x0000260a01007387 */ /* 0x0003e80000100000 */
[----:B------:R1:W-:Y:S04]  /*2f90*/  STL.U8 [R1+0x27], R12 ;  /* 0x0000270c01007387 */ /* 0x0003e80000100000 */
[----:B--2---:R1:W-:Y:S04]  /*2fa0*/  STL.U8 [R1+0x28], R14 ;  /* 0x0000280e01007387 */ /* 0x0043e80000100000 */
[----:B---3--:R1:W-:Y:S04]  /*2fb0*/  STL.U8 [R1+0x29], R16 ;  /* 0x0000291001007387 */ /* 0x0083e80000100000 */
[----:B----4-:R1:W-:Y:S04]  /*2fc0*/  STL.U8 [R1+0x2a], R20 ;  /* 0x00002a1401007387 */ /* 0x0103e80000100000 */
[----:B-----5:R1:W-:Y:S04]  /*2fd0*/  STL.U8 [R1+0x2b], R22 ;  /* 0x00002b1601007387 */ /* 0x0203e80000100000 */
[----:B------:R1:W-:Y:S04]  /*2fe0*/  STL.U8 [R1+0x2c], R24 ;  /* 0x00002c1801007387 */ /* 0x0003e80000100000 */
[----:B------:R1:W-:Y:S04]  /*2ff0*/  STL.U8 [R1+0x2d], R26 ;  /* 0x00002d1a01007387 */ /* 0x0003e80000100000 */
[----:B------:R1:W-:Y:S02]  /*3000*/  STL.U8 [R1+0x33], R6 ;  /* 0x0000330601007387 */ /* 0x0003e40000100000 */
.L_x_21:
[----:B------:R-:W-:Y:S05]  /*3010*/  BSYNC.RECONVERGENT B0 ;  /* 0x0000000000007941 */ /* 0x000fea0003800200 */
.L_x_19:
[----:B------:R-:W-:Y:S05]  /*3020*/  BRA.U UP0, `(.L_x_22) ;  /* 0xffffffed00b47547 */ /* 0x000fea000b83ffff */
.L_x_12:
[----:B------:R-:W2:Y:S01]  /*3030*/  S2R R0, SR_TID.X ;  /* 0x0000000000007919 */ /* 0x000ea20000002100 */
[----:B------:R-:W4:Y:S01]  /*3040*/  S2UR UR5, SR_CgaCtaId ;  /* 0x00000000000579c3 */ /* 0x000f220000008800 */
[----:B------:R-:W-:Y:S02]  /*3050*/  UMOV UR4, 0x400 ;  /* 0x0000040000047882 */ /* 0x000fe40000000000 */
[----:B----4-:R-:W-:Y:S01]  /*3060*/  ULEA UR4, UR5, UR4, 0x18 ;  /* 0x0000000405047291 */ /* 0x010fe2000f8ec0ff */
[----:B--2---:R-:W-:-:S13]  /*3070*/  ISETP.NE.AND P1, PT, R0, RZ, PT ;  /* 0x000000ff0000720c */ /* 0x004fda0003f25270 */
[----:B------:R-:W-:-:S05]  /*3080*/  @!P1 IMAD.MOV.U32 R0, RZ, RZ, -0x800001 ;  /* 0xff7fffffff009424 */ /* 0x000fca00078e00ff */
[----:B------:R2:W-:Y:S01]  /*3090*/  @!P1 STS [UR4], R0 ;  /* 0x00000000ff009988 */ /* 0x0005e20008000804 */
[----:B------:R-:W-:Y:S06]  /*30a0*/  BAR.SYNC.DEFER_BLOCKING 0x0 ;  /* 0x0000000000007b1d */ /* 0x000fec0000010000 */
[----:B------:R-:W4:Y:S02]  /*30b0*/  LDS R2, [UR4] ;  /* 0x00000004ff027984 */ /* 0x000f240008000800 */
.L_x_23:
[C---:B----4-:R-:W-:Y:S01]  /*30c0*/  FMNMX R3, R2.reuse, R5, !PT ;  /* 0x0000000502037209 */ /* 0x050fe20007800000 */
[----:B--2---:R-:W-:Y:S01]  /*30d0*/  IMAD.U32 R0, RZ, RZ, UR4 ;  /* 0x00000004ff007e24 */ /* 0x004fe2000f8e00ff */
[----:B------:R-:W-:Y:S05]  /*30e0*/  YIELD ;  /* 0x0000000000007946 */ /* 0x000fea0003800000 */
[----:B------:R-:W2:Y:S02]  /*30f0*/  ATOMS.CAS R3, [R0], R2, R3 ;  /* 0x000000020003738d */ /* 0x000ea40000000003 */
[----:B--2---:R-:W-:Y:S01]  /*3100*/  ISETP.NE.AND P0, PT, R2, R3, PT ;  /* 0x000000030200720c */ /* 0x004fe20003f05270 */
[----:B------:R-:W-:-:S12]  /*3110*/  IMAD.MOV.U32 R2, RZ, RZ, R3 ;  /* 0x000000ffff027224 */ /* 0x000fd800078e0003 */
[----:B------:R-:W-:Y:S05]  /*3120*/  @P0 BRA `(.L_x_23) ;  /* 0xfffffffc00e40947 */ /* 0x000fea000383ffff */
[----:B------:R-:W-:Y:S05]  /*3130*/  WARPSYNC.ALL ;  /* 0x0000000000007948 */ /* 0x000fea0003800000 */
[----:B------:R-:W-:Y:S06]  /*3140*/  BAR.SYNC.DEFER_BLOCKING 0x0 ;  /* 0x0000000000007b1d */ /* 0x000fec0000010000 */
[----:B------:R-:W-:Y:S01]  /*3150*/  BSSY.RECONVERGENT B0, `(.L_x_24) ;  /* 0x0000010000007945 */ /* 0x000fe20003800200 */
[----:B------:R-:W2:Y:S02]  /*3160*/  LDS R0, [UR4] ;  /* 0x00000004ff007984 */ /* 0x000ea40008000800 */
[----:B--2---:R-:W-:-:S13]  /*3170*/  FSETP.NEU.AND P0, PT, R5, R0, PT ;  /* 0x000000000500720b */ /* 0x004fda0003f0d000 */
[----:B------:R-:W-:Y:S05]  /*3180*/  @P0 BRA `(.L_x_25) ;  /* 0x0000000000300947 */ /* 0x000fea0003800000 */
[----:B------:R-:W-:Y:S02]  /*3190*/  HFMA2 R0, -RZ, RZ, 0, 0 ;  /* 0x00000000ff007431 */ /* 0x000fe400000001ff */
[----:B------:R-:W-:Y:S01]  /*31a0*/  IMAD.MOV.U32 R3, RZ, RZ, RZ ;  /* 0x000000ffff037224 */ /* 0x000fe200078e00ff */
[----:B------:R-:W-:-:S12]  /*31b0*/  UIADD3 UR5, UPT, UPT, UR4, 0x4, URZ ;  /* 0x0000000404057890 */ /* 0x000fd8000fffe0ff */
.L_x_26:
[----:B--2---:R-:W-:-:S06]  /*31c0*/  IMAD.IADD R2, R1, 0x1, R0 ;  /* 0x0000000101027824 */ /* 0x004fcc00078e0200 */
[----:B------:R-:W2:Y:S01]  /*31d0*/  LDL.U8 R2, [R2+0x1a] ;  /* 0x00001a0002027983 */ /* 0x000ea20000100000 */
[C---:B------:R-:W-:Y:S02]  /*31e0*/  ISETP.GE.U32.AND P0, PT, R0.reuse, 0x19, PT ;  /* 0x000000190000780c */ /* 0x040fe40003f06070 */
[----:B------:R-:W-:Y:S02]  /*31f0*/  IADD3 R0, P2, PT, R0, 0x1, RZ ;  /* 0x0000000100007810 */ /* 0x000fe40007f5e0ff */
[----:B------:R-:W-:-:S03]  /*3200*/  ISETP.GE.U32.AND.EX P0, PT, R3, RZ, PT, P0 ;  /* 0x000000ff0300720c */ /* 0x000fc60003f06100 */
[----:B------:R-:W-:Y:S01]  /*3210*/  IMAD.X R3, RZ, RZ, R3, P2 ;  /* 0x000000ffff037224 */ /* 0x000fe200010e0603 */
[----:B--2---:R2:W-:Y:S01]  /*3220*/  STS.U8 [UR5], R2 ;  /* 0x00000002ff007988 */ /* 0x0045e20008000005 */
[----:B------:R-:W-:-:S08]  /*3230*/  UIADD3 UR5, UPT, UPT, UR5, 0x1, URZ ;  /* 0x0000000105057890 */ /* 0x000fd0000fffe0ff */
[----:B------:R-:W-:Y:S05]  /*3240*/  @!P0 BRA `(.L_x_26) ;  /* 0xfffffffc00dc8947 */ /* 0x000fea000383ffff */
.L_x_25:
[----:B------:R-:W-:Y:S05]  /*3250*/  BSYNC.RECONVERGENT B0 ;  /* 0x0000000000007941 */ /* 0x000fea0003800200 */
.L_x_24:
[----:B------:R-:W-:Y:S06]  /*3260*/  BAR.SYNC.DEFER_BLOCKING 0x0 ;  /* 0x0000000000007b1d */ /* 0x000fec0000010000 */
[----:B------:R-:W-:Y:S05]  /*3270*/  @P1 EXIT ;  /* 0x000000000000194d */ /* 0x000fea0003800000 */
[----:B--2---:R-:W0:Y:S01]  /*3280*/  LDC.64 R2, c[0x0][0x380] ;  /* 0x0000e000ff027b82 */ /* 0x004e220000000a00 */
[----:B------:R-:W2:Y:S01]  /*3290*/  LDS R5, [UR4] ;  /* 0x00000004ff057984 */ /* 0x000ea20008000800 */
[----:B------:R-:W4:Y:S03]  /*32a0*/  LDCU.64 UR6, c[0x0][0x388] ;  /* 0x00007100ff0677ac */ /* 0x000f260008000a00 */
[----:B01----:R0:W5:Y:S01]  /*32b0*/  LDG.E R6, desc[UR8][R2.64] ;  /* 0x0000000802067981 */ /* 0x003162000c1e1900 */
[----:B--2-4-:R-:W-:Y:S01]  /*32c0*/  BSSY B0, `(.L_x_27) ;  /* 0x0000008000007945 */ /* 0x014fe20003800000 */
.L_x_28:
[----:B-----5:R-:W-:Y:S01]  /*32d0*/  FMNMX R7, R5, R6, !PT ;  /* 0x0000000605077209 */ /* 0x020fe20007800000 */
[----:B------:R-:W-:Y:S05]  /*32e0*/  YIELD ;  /* 0x0000000000007946 */ /* 0x000fea0003800000 */
[----:B------:R-:W2:Y:S01]  /*32f0*/  ATOMG.E.CAS.STRONG.GPU PT, R7, [R2], R6, R7 ;  /* 0x00000006020773a9 */ /* 0x000ea200001ee107 */
[----:B------:R-:W-:Y:S01]  /*3300*/  IMAD.MOV.U32 R0, RZ, RZ, R6 ;  /* 0x000000ffff007224 */ /* 0x000fe200078e0006 */
[----:B--2---:R-:W-:Y:S01]  /*3310*/  ISETP.NE.AND P0, PT, R6, R7, PT ;  /* 0x000000070600720c */ /* 0x004fe20003f05270 */
[----:B------:R-:W-:-:S12]  /*3320*/  IMAD.MOV.U32 R6, RZ, RZ, R7 ;  /* 0x000000ffff067224 */ /* 0x000fd800078e0007 */
[----:B------:R-:W-:Y:S05]  /*3330*/  @P0 BRA `(.L_x_28) ;  /* 0xfffffffc00e40947 */ /* 0x000fea000383ffff */
[----:B------:R-:W-:Y:S05]  /*3340*/  BSYNC B0 ;  /* 0x0000000000007941 */ /* 0x000fea0003800000 */
.L_x_27:
[----:B------:R-:W-:-:S13]  /*3350*/  FSETP.GT.AND P0, PT, R5, R0, PT ;  /* 0x000000000500720b */ /* 0x000fda0003f04000 */
[----:B------:R-:W-:Y:S05]  /*3360*/  @!P0 EXIT ;  /* 0x000000000000894d */ /* 0x000fea0003800000 */
[----:B------:R-:W-:Y:S01]  /*3370*/  UIADD3 UR5, UPT, UPT, UR4, 0x4, URZ ;  /* 0x0000000404057890 */ /* 0x000fe2000fffe0ff */
[----:B------:R-:W-:Y:S02]  /*3380*/  HFMA2 R4, -RZ, RZ, 0, 0 ;  /* 0x00000000ff047431 */ /* 0x000fe400000001ff */
[----:B------:R-:W-:-:S03]  /*3390*/  IMAD.MOV.U32 R6, RZ, RZ, RZ ;  /* 0x000000ffff067224 */ /* 0x000fc600078e00ff */
[----:B------:R-:W-:-:S07]  /*33a0*/  IMAD.U32 R0, RZ, RZ, UR5 ;  /* 0x00000005ff007e24 */ /* 0x000fce000f8e00ff */
.L_x_29:
[----:B-1----:R1:W2:Y:S01]  /*33b0*/  LDS.U8 R5, [R0] ;  /* 0x0000000000057984 */ /* 0x0022a20000000000 */
[----:B0-----:R-:W-:-:S04]  /*33c0*/  IADD3 R2, P0, PT, R4, UR6, RZ ;  /* 0x0000000604027c10 */ /* 0x001fc8000ff1e0ff */
[----:B------:R-:W-:Y:S02]  /*33d0*/  IADD3.X R3, PT, PT, R6, UR7, RZ, P0, !PT ;  /* 0x0000000706037c10 */ /* 0x000fe400087fe4ff */
[----:B------:R-:W-:Y:S01]  /*33e0*/  ISETP.GE.U32.AND P0, PT, R4, 0x19, PT ;  /* 0x000000190400780c */ /* 0x000fe20003f06070 */
[----:B-1----:R-:W-:Y:S01]  /*33f0*/  VIADD R0, R0, 0x1 ;  /* 0x0000000100007836 */ /* 0x002fe20000000000 */
[----:B------:R-:W-:Y:S02]  /*3400*/  IADD3 R4, P1, PT, R4, 0x1, RZ ;  /* 0x0000000104047810 */ /* 0x000fe40007f3e0ff */
[----:B------:R-:W-:-:S03]  /*3410*/  ISETP.GE.U32.AND.EX P0, PT, R6, RZ, PT, P0 ;  /* 0x000000ff0600720c */ /* 0x000fc60003f06100 */
[----:B------:R-:W-:Y:S01]  /*3420*/  IMAD.X R6, RZ, RZ, R6, P1 ;  /* 0x000000ffff067224 */ /* 0x000fe200008e0606 */
[----:B--2---:R1:W-:Y:S09]  /*3430*/  STG.E.U8 desc[UR8][R2.64], R5 ;  /* 0x0000000502007986 */ /* 0x0043f2000c101108 */
[----:B------:R-:W-:Y:S05]  /*3440*/  @!P0 BRA `(.L_x_29) ;  /* 0xfffffffc00d88947 */ /* 0x000fea000383ffff */
[----:B------:R-:W-:Y:S05]  /*3450*/  EXIT ;  /* 0x000000000000794d */ /* 0x000fea0003800000 */
.L_x_30:
[----:B------:R-:W-:-:S00]  /*3460*/  BRA `(.L_x_30) ;  /* 0xfffffffc00fc7947 */ /* 0x000fc0000383ffff */
[----:B------:R-:W-:-:S00]  /*3470*/  NOP ;  /* 0x0000000000007918 */ /* 0x000fc00000000000 */
        /* <DEDUP_REMOVED lines=8> */
.L_x_31:


//--------------------- .nv.global.init           --------------------------
	.section	.nv.global.init,"aw",@progbits
	.align	4
.nv.global.init:
	.type		mrg32k3aM1SubSeq,@object
	.size		mrg32k3aM1SubSeq,(mrg32k3aM2SubSeq - mrg32k3aM1SubSeq)
mrg32k3aM1SubSeq:
        /*0000*/ 	.byte	0x0b, 0xcc, 0xee, 0x04, 0x73, 0x29, 0x8b, 0x6f, 0xf6, 0x53, 0x03, 0xf6, 0x23, 0xf6, 0xea, 0xda
        /* <DEDUP_REMOVED lines=125> */
	.type		mrg32k3aM2SubSeq,@object
	.size		mrg32k3aM2SubSeq,(mrg32k3aM1 - mrg32k3aM2SubSeq)
mrg32k3aM2SubSeq:
        /* <DEDUP_REMOVED lines=126> */
	.type		mrg32k3aM1,@object
	.size		mrg32k3aM1,(mrg32k3aM1Seq - mrg32k3aM1)
mrg32k3aM1:
        /* <DEDUP_REMOVED lines=144> */
	.type		mrg32k3aM1Seq,@object
	.size		mrg32k3aM1Seq,(mrg32k3aM2 - mrg32k3aM1Seq)
mrg32k3aM1Seq:
        /* <DEDUP_REMOVED lines=144> */
	.type		mrg32k3aM2,@object
	.size		mrg32k3aM2,(mrg32k3aM2Seq - mrg32k3aM2)
mrg32k3aM2:
        /* <DEDUP_REMOVED lines=144> */
	.type		mrg32k3aM2Seq,@object
	.size		mrg32k3aM2Seq,(precalc_xorwow_matrix - mrg32k3aM2Seq)
mrg32k3aM2Seq:
        /* <DEDUP_REMOVED lines=144> */
	.type		precalc_xorwow_matrix,@object
	.size		precalc_xorwow_matrix,(precalc_xorwow_offset_matrix - precalc_xorwow_matrix)
precalc_xorwow_matrix:
        /* <DEDUP_REMOVED lines=6400> */
	.type		precalc_xorwow_offset_matrix,@object
	.size		precalc_xorwow_offset_matrix,(.L_1 - precalc_xorwow_offset_matrix)
precalc_xorwow_offset_matrix:
        /* <DEDUP_REMOVED lines=6400> */
.L_1:


//--------------------- .nv.shared._Z20hill_climbing_kernelPfPcPKf --------------------------
	.section	.nv.shared._Z20hill_climbing_kernelPfPcPKf,"aw",@nobits
	.sectionflags	@""
	.align	16
	.zero		1024


//--------------------- .nv.shared.reserved.0     --------------------------
	.section	.nv.shared.reserved.0,"aw",@nobits
	.weak		__nv_reservedSMEM_offset_0_alias
	.size		__nv_reservedSMEM_offset_0_alias, 0, 64
	.other		__nv_reservedSMEM_offset_0_alias,@"STO_CUDA_RESERVED_SHARED STV_DEFAULT"
__nv_reservedSMEM_offset_0_alias:
	.zero		0
	.zero		64


//--------------------- .nv.constant0._Z20hill_climbing_kernelPfPcPKf --------------------------
	.section	.nv.constant0._Z20hill_climbing_kernelPfPcPKf,"a",@progbits
	.sectionflags	@""
	.align	4
.nv.constant0._Z20hill_climbing_kernelPfPcPKf:
	.zero		920


//--------------------- SYMBOLS --------------------------

	.type		.nv.reservedSmem.offset0,@object
	.size		.nv.reservedSmem.offset0,0x4
	.type		.nv.reservedSmem.cap,@object
	.size		.nv.reservedSmem.cap,0x4
